// auto-generated by cutlass_sweep.gemm — config: {"arch": "sm_100", "cluster_m": 2, "cluster_n": 2, "dtype": "tf32", "stages": 4, "tile_k": 64, "tile_m": 128, "tile_n": 64}
#include "cutlass/cutlass.h"
#include "cutlass/gemm/collective/collective_builder.hpp"
#include "cutlass/gemm/device/gemm_universal_adapter.h"
#include "cutlass/gemm/kernel/gemm_universal.hpp"
#include "cutlass/epilogue/collective/collective_builder.hpp"

using ElemA = cutlass::tfloat32_t;
using ElemB = cutlass::tfloat32_t;
using ElemCD = cutlass::tfloat32_t;
using Acc  = float;
using TileShape    = cute::Shape<cute::_128, cute::_64, cute::_64>;
using ClusterShape = cute::Shape<cute::_2, cute::_2, cute::_1>;

using CollectiveEpilogue = typename cutlass::epilogue::collective::CollectiveBuilder<
    cutlass::arch::Sm100, cutlass::arch::OpClassTensorOp,
    TileShape, ClusterShape,
    cutlass::epilogue::collective::EpilogueTileAuto,
    Acc, Acc,
    ElemCD, cutlass::layout::RowMajor, 128 / cutlass::sizeof_bits<ElemCD>::value,
    ElemCD, cutlass::layout::RowMajor, 128 / cutlass::sizeof_bits<ElemCD>::value,
    cutlass::epilogue::collective::EpilogueScheduleAuto
  >::CollectiveOp;

using CollectiveMainloop = typename cutlass::gemm::collective::CollectiveBuilder<
    cutlass::arch::Sm100, cutlass::arch::OpClassTensorOp,
    ElemA, cutlass::layout::RowMajor, 128 / cutlass::sizeof_bits<ElemA>::value,
    ElemB, cutlass::layout::ColumnMajor, 128 / cutlass::sizeof_bits<ElemB>::value,
    Acc,
    TileShape, ClusterShape,
    cutlass::gemm::collective::StageCount<4>,
    cutlass::gemm::collective::KernelScheduleAuto
  >::CollectiveOp;

using GemmKernel = cutlass::gemm::kernel::GemmUniversal<
    cute::Shape<int,int,int,int>,
    CollectiveMainloop,
    CollectiveEpilogue
>;
using Gemm = cutlass::gemm::device::GemmUniversalAdapter<GemmKernel>;

// Force the device kernel symbol into the cubin without needing a host main.
auto* _anchor = &cutlass::device_kernel<GemmKernel>;


// ===== COMPILED SASS (sm_100a) =====

	.target	sm_100a

	.elftype	@"ET_EXEC"


//--------------------- .note.nv.tkinfo           --------------------------
	.section	.note.nv.tkinfo,"",@"SHT_NOTE"
	.sectionflags	@"SHF_NOTE_NV_TKINFO"
	.tkinfo
        /*0018*/ 	.word	0x00000002
        /*0030*/ 	.string	""
        /*0030*/ 	.string	"ptxas"
        /*0030*/ 	.string	"Cuda compilation tools, release 13.0, V13.0.88"
        /*0030*/ 	.string	"Build cuda_13.0.r13.0/compiler.36424714_0"
        /*0030*/ 	.string	"-arch sm_100a -m 64 "



//--------------------- .note.nv.cuinfo           --------------------------
	.section	.note.nv.cuinfo,"",@"SHT_NOTE"
	.sectionflags	@"SHF_NOTE_NV_CUINFO"
        /*0018*/ 	.short	0x0002
        /*001a*/ 	.short	0x0064
        /*001c*/ 	.short	0x0082
	.zero		2


//--------------------- .nv.info                  --------------------------
	.section	.nv.info,"",@"SHT_CUDA_INFO"
	.align	4


	//----- nvinfo : EIATTR_REGCOUNT
	.align		4
        /*0000*/ 	.byte	0x04, 0x2f
        /*0002*/ 	.short	(.L_19 - .L_18)
	.align		4
.L_18:
        /*0004*/ 	.word	index@(_ZN7cutlass13device_kernelINS_4gemm6kernel13GemmUniversalIN4cute5tupleIJiiiiEEENS1_10collective13CollectiveMmaINS1_35MainloopSm100TmaUmmaWarpSpecializedILi4ELi2ELi4ENS5_IJNS4_1CILi2EEESB_NSA_ILi1EEEEEEEENS5_IJNSA_ILi128EEENSA_ILi64EEESG_EEENS_10tfloat32_tENS5_IJlSC_lEEESI_SJ_NS4_8TiledMMAINS4_8MMA_AtomIJNS4_23SM100_MMA_TF32_2x1SM_SSISI_SI_fLi128ELi64ELNS4_4UMMA5MajorE0ELSO_0ELNSN_7ScaleInE0ELSP_0EEEEEENS4_6LayoutINS5_IJSC_SC_SC_EEENS5_IJNSA_ILi0EEESU_SU_EEEEENS5_IJNS4_10UnderscoreESX_SX_EEEEENS4_28SM100_TMA_2SM_LOAD_MULTICASTENS4_14ComposedLayoutINS4_7SwizzleILi3ELi4ELi3EEENS4_18smem_ptr_flag_bitsILi32EEENSS_INS5_IJNSA_ILi8EEENSA_ILi32EEEEEENS5_IJS17_SC_EEEEEEEvNS4_8identityENS4_18SM100_TMA_2SM_LOADES1B_vS1C_EENS_8epilogue10collective18CollectiveEpilogueINS1F_23Sm100TmaWarpSpecializedILi3ELi2ELi16ELb1ELb0EEEJNS5_IJSG_SG_SG_EEENS5_IJNSS_ISG_SC_EENSS_INS5_IJNSA_ILi16EEESB_EEENS5_IJSC_S17_EEEEEEEESI_SJ_SI_SJ_NS1F_6fusion15FusionCallbacksIS1J_NS1R_17LinearCombinationISI_fSI_fLNS_15FloatRoundStyleE2EEES1K_S1Q_JEEENS4_5SM1004TMEM4LOAD26SM100_TMEM_LOAD_32dp32b16xENS4_13SM90_TMA_LOADENS11_INS12_ILi2ELi4ELi3EEES15_NSS_INS5_IJS16_S1M_EEENS5_IJS1M_SC_EEEEEEENS4_39AutoVectorizingCopyWithAssumedAlignmentILi128EEENS4_14SM90_TMA_STOREES26_S28_S28_EEEvvEEEEvNT_6ParamsE)
        /*0008*/ 	.word	0x00000055


	//----- nvinfo : EIATTR_FRAME_SIZE
	.align		4
.L_19:
        /*000c*/ 	.byte	0x04, 0x11
        /*000e*/ 	.short	(.L_21 - .L_20)
	.align		4
.L_20:
        /*0010*/ 	.word	index@($__internal_2_$__cuda_sm10x_tcgen05_guardrail_trap_unallocated_columns_being_dealloced)
        /*0014*/ 	.word	0x00000000


	//----- nvinfo : EIATTR_FRAME_SIZE
	.align		4
.L_21:
        /*0018*/ 	.byte	0x04, 0x11
        /*001a*/ 	.short	(.L_23 - .L_22)
	.align		4
.L_22:
        /*001c*/ 	.word	index@($__internal_1_$__cuda_sm10x_tcgen05_guardrail_trap_phase_invalid_during_alloc)
        /*0020*/ 	.word	0x00000000


	//----- nvinfo : EIATTR_FRAME_SIZE
	.align		4
.L_23:
        /*0024*/ 	.byte	0x04, 0x11
        /*0026*/ 	.short	(.L_25 - .L_24)
	.align		4
.L_24:
        /*0028*/ 	.word	index@($__internal_0_$__cuda_sm10x_tcgen05_guardrail_trap_col_being_dealloced_not_returned_by_alloc)
        /*002c*/ 	.word	0x00000000


	//----- nvinfo : EIATTR_FRAME_SIZE
	.align		4
.L_25:
        /*0030*/ 	.byte	0x04, 0x11
        /*0032*/ 	.short	(.L_27 - .L_26)
	.align		4
.L_26:
        /*0034*/ 	.word	index@(_ZN7cutlass13device_kernelINS_4gemm6kernel13GemmUniversalIN4cute5tupleIJiiiiEEENS1_10collective13CollectiveMmaINS1_35MainloopSm100TmaUmmaWarpSpecializedILi4ELi2ELi4ENS5_IJNS4_1CILi2EEESB_NSA_ILi1EEEEEEEENS5_IJNSA_ILi128EEENSA_ILi64EEESG_EEENS_10tfloat32_tENS5_IJlSC_lEEESI_SJ_NS4_8TiledMMAINS4_8MMA_AtomIJNS4_23SM100_MMA_TF32_2x1SM_SSISI_SI_fLi128ELi64ELNS4_4UMMA5MajorE0ELSO_0ELNSN_7ScaleInE0ELSP_0EEEEEENS4_6LayoutINS5_IJSC_SC_SC_EEENS5_IJNSA_ILi0EEESU_SU_EEEEENS5_IJNS4_10UnderscoreESX_SX_EEEEENS4_28SM100_TMA_2SM_LOAD_MULTICASTENS4_14ComposedLayoutINS4_7SwizzleILi3ELi4ELi3EEENS4_18smem_ptr_flag_bitsILi32EEENSS_INS5_IJNSA_ILi8EEENSA_ILi32EEEEEENS5_IJS17_SC_EEEEEEEvNS4_8identityENS4_18SM100_TMA_2SM_LOADES1B_vS1C_EENS_8epilogue10collective18CollectiveEpilogueINS1F_23Sm100TmaWarpSpecializedILi3ELi2ELi16ELb1ELb0EEEJNS5_IJSG_SG_SG_EEENS5_IJNSS_ISG_SC_EENSS_INS5_IJNSA_ILi16EEESB_EEENS5_IJSC_S17_EEEEEEEESI_SJ_SI_SJ_NS1F_6fusion15FusionCallbacksIS1J_NS1R_17LinearCombinationISI_fSI_fLNS_15FloatRoundStyleE2EEES1K_S1Q_JEEENS4_5SM1004TMEM4LOAD26SM100_TMEM_LOAD_32dp32b16xENS4_13SM90_TMA_LOADENS11_INS12_ILi2ELi4ELi3EEES15_NSS_INS5_IJS16_S1M_EEENS5_IJS1M_SC_EEEEEEENS4_39AutoVectorizingCopyWithAssumedAlignmentILi128EEENS4_14SM90_TMA_STOREES26_S28_S28_EEEvvEEEEvNT_6ParamsE)
        /*0038*/ 	.word	0x00000000


	//----- nvinfo : EIATTR_MIN_STACK_SIZE
	.align		4
.L_27:
        /*003c*/ 	.byte	0x04, 0x12
        /*003e*/ 	.short	(.L_29 - .L_28)
	.align		4
.L_28:
        /*0040*/ 	.word	index@(_ZN7cutlass13device_kernelINS_4gemm6kernel13GemmUniversalIN4cute5tupleIJiiiiEEENS1_10collective13CollectiveMmaINS1_35MainloopSm100TmaUmmaWarpSpecializedILi4ELi2ELi4ENS5_IJNS4_1CILi2EEESB_NSA_ILi1EEEEEEEENS5_IJNSA_ILi128EEENSA_ILi64EEESG_EEENS_10tfloat32_tENS5_IJlSC_lEEESI_SJ_NS4_8TiledMMAINS4_8MMA_AtomIJNS4_23SM100_MMA_TF32_2x1SM_SSISI_SI_fLi128ELi64ELNS4_4UMMA5MajorE0ELSO_0ELNSN_7ScaleInE0ELSP_0EEEEEENS4_6LayoutINS5_IJSC_SC_SC_EEENS5_IJNSA_ILi0EEESU_SU_EEEEENS5_IJNS4_10UnderscoreESX_SX_EEEEENS4_28SM100_TMA_2SM_LOAD_MULTICASTENS4_14ComposedLayoutINS4_7SwizzleILi3ELi4ELi3EEENS4_18smem_ptr_flag_bitsILi32EEENSS_INS5_IJNSA_ILi8EEENSA_ILi32EEEEEENS5_IJS17_SC_EEEEEEEvNS4_8identityENS4_18SM100_TMA_2SM_LOADES1B_vS1C_EENS_8epilogue10collective18CollectiveEpilogueINS1F_23Sm100TmaWarpSpecializedILi3ELi2ELi16ELb1ELb0EEEJNS5_IJSG_SG_SG_EEENS5_IJNSS_ISG_SC_EENSS_INS5_IJNSA_ILi16EEESB_EEENS5_IJSC_S17_EEEEEEEESI_SJ_SI_SJ_NS1F_6fusion15FusionCallbacksIS1J_NS1R_17LinearCombinationISI_fSI_fLNS_15FloatRoundStyleE2EEES1K_S1Q_JEEENS4_5SM1004TMEM4LOAD26SM100_TMEM_LOAD_32dp32b16xENS4_13SM90_TMA_LOADENS11_INS12_ILi2ELi4ELi3EEES15_NSS_INS5_IJS16_S1M_EEENS5_IJS1M_SC_EEEEEEENS4_39AutoVectorizingCopyWithAssumedAlignmentILi128EEENS4_14SM90_TMA_STOREES26_S28_S28_EEEvvEEEEvNT_6ParamsE)
        /*0044*/ 	.word	0x00000000
.L_29:


//--------------------- .nv.compat                --------------------------
	.section	.nv.compat,"",@"SHT_CUDA_COMPAT_INFO"
	.align	4
        /*0000*/ 	.byte	0x02, 0x09, 0x01, 0x00, 0x02, 0x02, 0x02, 0x00, 0x02, 0x05, 0x05, 0x00, 0x03, 0x07, 0x01, 0x01
        /*0010*/ 	.byte	0x02, 0x03, 0x01, 0x00, 0x02, 0x06, 0x01, 0x00, 0x04, 0x0b, 0x08, 0x00, 0x09, 0x00, 0x00, 0x00
        /*0020*/ 	.byte	0x00, 0x00, 0x00, 0x00


//--------------------- .nv.info._ZN7cutlass13device_kernelINS_4gemm6kernel13GemmUniversalIN4cute5tupleIJiiiiEEENS1_10collective13CollectiveMmaINS1_35MainloopSm100TmaUmmaWarpSpecializedILi4ELi2ELi4ENS5_IJNS4_1CILi2EEESB_NSA_ILi1EEEEEEEENS5_IJNSA_ILi128EEENSA_ILi64EEESG_EEENS_10tfloat32_tENS5_IJlSC_lEEESI_SJ_NS4_8TiledMMAINS4_8MMA_AtomIJNS4_23SM100_MMA_TF32_2x1SM_SSISI_SI_fLi128ELi64ELNS4_4UMMA5MajorE0ELSO_0ELNSN_7ScaleInE0ELSP_0EEEEEENS4_6LayoutINS5_IJSC_SC_SC_EEENS5_IJNSA_ILi0EEESU_SU_EEEEENS5_IJNS4_10UnderscoreESX_SX_EEEEENS4_28SM100_TMA_2SM_LOAD_MULTICASTENS4_14ComposedLayoutINS4_7SwizzleILi3ELi4ELi3EEENS4_18smem_ptr_flag_bitsILi32EEENSS_INS5_IJNSA_ILi8EEENSA_ILi32EEEEEENS5_IJS17_SC_EEEEEEEvNS4_8identityENS4_18SM100_TMA_2SM_LOADES1B_vS1C_EENS_8epilogue10collective18CollectiveEpilogueINS1F_23Sm100TmaWarpSpecializedILi3ELi2ELi16ELb1ELb0EEEJNS5_IJSG_SG_SG_EEENS5_IJNSS_ISG_SC_EENSS_INS5_IJNSA_ILi16EEESB_EEENS5_IJSC_S17_EEEEEEEESI_SJ_SI_SJ_NS1F_6fusion15FusionCallbacksIS1J_NS1R_17LinearCombinationISI_fSI_fLNS_15FloatRoundStyleE2EEES1K_S1Q_JEEENS4_5SM1004TMEM4LOAD26SM100_TMEM_LOAD_32dp32b16xENS4_13SM90_TMA_LOADENS11_INS12_ILi2ELi4ELi3EEES15_NSS_INS5_IJS16_S1M_EEENS5_IJS1M_SC_EEEEEEENS4_39AutoVectorizingCopyWithAssumedAlignmentILi128EEENS4_14SM90_TMA_STOREES26_S28_S28_EEEvvEEEEvNT_6ParamsE --------------------------
	.section	.nv.info._ZN7cutlass13device_kernelINS_4gemm6kernel13GemmUniversalIN4cute5tupleIJiiiiEEENS1_10collective13CollectiveMmaINS1_35MainloopSm100TmaUmmaWarpSpecializedILi4ELi2ELi4ENS5_IJNS4_1CILi2EEESB_NSA_ILi1EEEEEEEENS5_IJNSA_ILi128EEENSA_ILi64EEESG_EEENS_10tfloat32_tENS5_IJlSC_lEEESI_SJ_NS4_8TiledMMAINS4_8MMA_AtomIJNS4_23SM100_MMA_TF32_2x1SM_SSISI_SI_fLi128ELi64ELNS4_4UMMA5MajorE0ELSO_0ELNSN_7ScaleInE0ELSP_0EEEEEENS4_6LayoutINS5_IJSC_SC_SC_EEENS5_IJNSA_ILi0EEESU_SU_EEEEENS5_IJNS4_10UnderscoreESX_SX_EEEEENS4_28SM100_TMA_2SM_LOAD_MULTICASTENS4_14ComposedLayoutINS4_7SwizzleILi3ELi4ELi3EEENS4_18smem_ptr_flag_bitsILi32EEENSS_INS5_IJNSA_ILi8EEENSA_ILi32EEEEEENS5_IJS17_SC_EEEEEEEvNS4_8identityENS4_18SM100_TMA_2SM_LOADES1B_vS1C_EENS_8epilogue10collective18CollectiveEpilogueINS1F_23Sm100TmaWarpSpecializedILi3ELi2ELi16ELb1ELb0EEEJNS5_IJSG_SG_SG_EEENS5_IJNSS_ISG_SC_EENSS_INS5_IJNSA_ILi16EEESB_EEENS5_IJSC_S17_EEEEEEEESI_SJ_SI_SJ_NS1F_6fusion15FusionCallbacksIS1J_NS1R_17LinearCombinationISI_fSI_fLNS_15FloatRoundStyleE2EEES1K_S1Q_JEEENS4_5SM1004TMEM4LOAD26SM100_TMEM_LOAD_32dp32b16xENS4_13SM90_TMA_LOADENS11_INS12_ILi2ELi4ELi3EEES15_NSS_INS5_IJS16_S1M_EEENS5_IJS1M_SC_EEEEEEENS4_39AutoVectorizingCopyWithAssumedAlignmentILi128EEENS4_14SM90_TMA_STOREES26_S28_S28_EEEvvEEEEvNT_6ParamsE,"",@"SHT_CUDA_INFO"
	.sectionflags	@""
	.align	4


	//----- nvinfo : EIATTR_CUDA_API_VERSION
	.align		4
        /*0000*/ 	.byte	0x04, 0x37
        /*0002*/ 	.short	(.L_31 - .L_30)
.L_30:
        /*0004*/ 	.word	0x00000082


	//----- nvinfo : EIATTR_KPARAM_INFO
	.align		4
.L_31:
        /*0008*/ 	.byte	0x04, 0x17
        /*000a*/ 	.short	(.L_33 - .L_32)
.L_32:
        /*000c*/ 	.word	0x00000000
        /*0010*/ 	.short	0x0000
        /*0012*/ 	.short	0x0000
        /*0014*/ 	.byte	0x00, 0xf0, 0x01, 0x20


	//----- nvinfo : EIATTR_AT_ENTRY_FRAGMENTS
	.align		4
.L_33:
        /*0018*/ 	.byte	0x04, 0x4f
        /*001a*/ 	.short	(.L_35 - .L_34)


	//   ....[0]....
.L_34:
        /*001c*/ 	.word	0x00000007


	//----- nvinfo : EIATTR_RESERVED_SMEM_USED
	.align		4
.L_35:
        /*0020*/ 	.byte	0x01, 0x41
	.zero		2


	//----- nvinfo : EIATTR_SPARSE_MMA_MASK
	.align		4
        /*0024*/ 	.byte	0x03, 0x50
        /*0026*/ 	.short	0x0000


	//----- nvinfo : EIATTR_TCGEN05_2CTA_USED
	.align		4
        /*0028*/ 	.byte	0x01, 0x52
	.zero		2


	//----- nvinfo : EIATTR_MAXREG_COUNT
	.align		4
        /*002c*/ 	.byte	0x03, 0x1b
        /*002e*/ 	.short	0x00ff


	//----- nvinfo : EIATTR_NUM_BARRIERS
	.align		4
        /*0030*/ 	.byte	0x02, 0x4c
        /*0032*/ 	.byte	0x07
	.zero		1


	//----- nvinfo : EIATTR_EXTERNS
	.align		4
        /*0034*/ 	.byte	0x04, 0x0f
        /*0036*/ 	.short	(.L_37 - .L_36)


	//   ....[0]....
	.align		4
.L_36:
        /*0038*/ 	.word	index@(__assertfail)


	//----- nvinfo : EIATTR_MERCURY_ISA_VERSION
	.align		4
.L_37:
        /*003c*/ 	.byte	0x03, 0x5f
        /*003e*/ 	.short	0x0101


	//----- nvinfo : EIATTR_INT_WARP_WIDE_INSTR_OFFSETS
	.align		4
        /*0040*/ 	.byte	0x04, 0x31
        /*0042*/ 	.short	(.L_39 - .L_38)


	//   ....[0]....
.L_38:
        /*0044*/ 	.word	0x00000d50


	//   ....[1]....
        /*0048*/ 	.word	0x00000df0


	//   ....[2]....
        /*004c*/ 	.word	0x00004680


	//   ....[3]....
        /*0050*/ 	.word	0x000046a0


	//   ....[4]....
        /*0054*/ 	.word	0x000046d0


	//   ....[5]....
        /*0058*/ 	.word	0x00005270


	//   ....[6]....
        /*005c*/ 	.word	0x00005330


	//   ....[7]....
        /*0060*/ 	.word	0x000053a0


	//   ....[8]....
        /*0064*/ 	.word	0x000054e0


	//   ....[9]....
        /*0068*/ 	.word	0x000055e0


	//   ....[10]....
        /*006c*/ 	.word	0x00005610


	//----- nvinfo : EIATTR_COOP_GROUP_MASK_REGIDS
	.align		4
.L_39:
        /*0070*/ 	.byte	0x04, 0x29
        /*0072*/ 	.short	(.L_41 - .L_40)


	//   ....[0]....
.L_40:
        /*0074*/ 	.word	0xffffffff


	//   ....[1]....
        /*0078*/ 	.word	0xffffffff


	//   ....[2]....
        /*007c*/ 	.word	0xffffffff


	//   ....[3]....
        /*0080*/ 	.word	0xffffffff


	//   ....[4]....
        /*0084*/ 	.word	0xffffffff


	//   ....[5]....
        /*0088*/ 	.word	0xffffffff


	//   ....[6]....
        /*008c*/ 	.word	0xffffffff


	//   ....[7]....
        /*0090*/ 	.word	0xffffffff


	//   ....[8]....
        /*0094*/ 	.word	0xffffffff


	//   ....[9]....
        /*0098*/ 	.word	0xffffffff


	//   ....[10]....
        /*009c*/ 	.word	0xffffffff


	//   ....[11]....
        /*00a0*/ 	.word	0xffffffff


	//   ....[12]....
        /*00a4*/ 	.word	0xffffffff


	//   ....[13]....
        /*00a8*/ 	.word	0xffffffff


	//----- nvinfo : EIATTR_COOP_GROUP_INSTR_OFFSETS
	.align		4
.L_41:
        /*00ac*/ 	.byte	0x04, 0x28
        /*00ae*/ 	.short	(.L_43 - .L_42)


	//   ....[0]....
.L_42:
        /*00b0*/ 	.word	0x000000b0


	//   ....[1]....
        /*00b4*/ 	.word	0x00000520


	//   ....[2]....
        /*00b8*/ 	.word	0x000006e0


	//   ....[3]....
        /*00bc*/ 	.word	0x00000850


	//   ....[4]....
        /*00c0*/ 	.word	0x00000940


	//   ....[5]....
        /*00c4*/ 	.word	0x00000aa0


	//   ....[6]....
        /*00c8*/ 	.word	0x00000c30


	//   ....[7]....
        /*00cc*/ 	.word	0x00000e70


	//   ....[8]....
        /*00d0*/ 	.word	0x000023e0


	//   ....[9]....
        /*00d4*/ 	.word	0x000032a0


	//   ....[10]....
        /*00d8*/ 	.word	0x00003770


	//   ....[11]....
        /*00dc*/ 	.word	0x000037a0


	//   ....[12]....
        /*00e0*/ 	.word	0x00004580


	//   ....[13]....
        /*00e4*/ 	.word	0x00004790


	//----- nvinfo : EIATTR_VRC_CTA_INIT_COUNT
	.align		4
.L_43:
        /*00e8*/ 	.byte	0x02, 0x4a
        /*00ea*/ 	.byte	0x80
	.zero		1


	//----- nvinfo : EIATTR_SYSCALL_OFFSETS
	.align		4
        /*00ec*/ 	.byte	0x04, 0x46
        /*00ee*/ 	.short	(.L_45 - .L_44)


	//   ....[0]....
.L_44:
        /*00f0*/ 	.word	0x00006340


	//   ....[1]....
        /*00f4*/ 	.word	0x00006430


	//   ....[2]....
        /*00f8*/ 	.word	0x00006cd0


	//   ....[3]....
        /*00fc*/ 	.word	0x000076f0


	//----- nvinfo : EIATTR_MBARRIER_INSTR_OFFSETS
	.align		4
.L_45:
        /*0100*/ 	.byte	0x04, 0x39
        /*0102*/ 	.short	(.L_47 - .L_46)


	//   ....[0]....
.L_46:
        /*0104*/ 	.word	0x00000650
        /*0108*/ 	.word	0x000000ff
        /*010c*/ 	.word	0x00000000
        /*0110*/ 	.short	0x0100
        /*0112*/ 	.byte	0x04
	.zero		1


	//   ....[1]....
        /*0114*/ 	.word	0x00000660
        /*0118*/ 	.word	0x000000ff
        /*011c*/ 	.word	0x00000020
        /*0120*/ 	.short	0x0100
        /*0122*/ 	.byte	0x04
	.zero		1


	//   ....[2]....
        /*0124*/ 	.word	0x00000670
        /*0128*/ 	.word	0x000000ff
        /*012c*/ 	.word	0x00000008
        /*0130*/ 	.short	0x0100
        /*0132*/ 	.byte	0x04
	.zero		1


	//   ....[3]....
        /*0134*/ 	.word	0x00000680
        /*0138*/ 	.word	0x000000ff
        /*013c*/ 	.word	0x00000028
        /*0140*/ 	.short	0x0100
        /*0142*/ 	.byte	0x04
	.zero		1


	//   ....[4]....
        /*0144*/ 	.word	0x00000690
        /*0148*/ 	.word	0x000000ff
        /*014c*/ 	.word	0x00000010
        /*0150*/ 	.short	0x0100
        /*0152*/ 	.byte	0x04
	.zero		1


	//   ....[5]....
        /*0154*/ 	.word	0x000006a0
        /*0158*/ 	.word	0x000000ff
        /*015c*/ 	.word	0x00000030
        /*0160*/ 	.short	0x0100
        /*0162*/ 	.byte	0x04
	.zero		1


	//   ....[6]....
        /*0164*/ 	.word	0x000006b0
        /*0168*/ 	.word	0x000000ff
        /*016c*/ 	.word	0x00000018
        /*0170*/ 	.short	0x0100
        /*0172*/ 	.byte	0x04
	.zero		1


	//   ....[7]....
        /*0174*/ 	.word	0x000006c0
        /*0178*/ 	.word	0x000000ff
        /*017c*/ 	.word	0x00000038
        /*0180*/ 	.short	0x0100
        /*0182*/ 	.byte	0x04
	.zero		1


	//   ....[8]....
        /*0184*/ 	.word	0x000007e0
        /*0188*/ 	.word	0x000000ff
        /*018c*/ 	.word	0x00000040
        /*0190*/ 	.short	0x0100
        /*0192*/ 	.byte	0x04
	.zero		1


	//   ....[9]....
        /*0194*/ 	.word	0x000007f0
        /*0198*/ 	.word	0x000000ff
        /*019c*/ 	.word	0x00000058
        /*01a0*/ 	.short	0x0100
        /*01a2*/ 	.byte	0x04
	.zero		1


	//   ....[10]....
        /*01a4*/ 	.word	0x00000800
        /*01a8*/ 	.word	0x000000ff
        /*01ac*/ 	.word	0x00000048
        /*01b0*/ 	.short	0x0100
        /*01b2*/ 	.byte	0x04
	.zero		1


	//   ....[11]....
        /*01b4*/ 	.word	0x00000810
        /*01b8*/ 	.word	0x000000ff
        /*01bc*/ 	.word	0x00000060
        /*01c0*/ 	.short	0x0100
        /*01c2*/ 	.byte	0x04
	.zero		1


	//   ....[12]....
        /*01c4*/ 	.word	0x00000820
        /*01c8*/ 	.word	0x000000ff
        /*01cc*/ 	.word	0x00000050
        /*01d0*/ 	.short	0x0100
        /*01d2*/ 	.byte	0x04
	.zero		1


	//   ....[13]....
        /*01d4*/ 	.word	0x00000830
        /*01d8*/ 	.word	0x000000ff
        /*01dc*/ 	.word	0x00000068
        /*01e0*/ 	.short	0x0100
        /*01e2*/ 	.byte	0x04
	.zero		1


	//   ....[14]....
        /*01e4*/ 	.word	0x00000910
        /*01e8*/ 	.word	0x000000ff
        /*01ec*/ 	.word	0x00000070
        /*01f0*/ 	.short	0x0100
        /*01f2*/ 	.byte	0x06
	.zero		1


	//   ....[15]....
        /*01f4*/ 	.word	0x00000920
        /*01f8*/ 	.word	0x000000ff
        /*01fc*/ 	.word	0x00000078
        /*0200*/ 	.short	0x0100
        /*0202*/ 	.byte	0x06
	.zero		1


	//   ....[16]....
        /*0204*/ 	.word	0x00000a50
        /*0208*/ 	.word	0x000000ff
        /*020c*/ 	.word	0x00000080
        /*0210*/ 	.short	0x0100
        /*0212*/ 	.byte	0x06
	.zero		1


	//   ....[17]....
        /*0214*/ 	.word	0x00000a60
        /*0218*/ 	.word	0x000000ff
        /*021c*/ 	.word	0x00000090
        /*0220*/ 	.short	0x0100
        /*0222*/ 	.byte	0x06
	.zero		1


	//   ....[18]....
        /*0224*/ 	.word	0x00000a70
        /*0228*/ 	.word	0x000000ff
        /*022c*/ 	.word	0x00000088
        /*0230*/ 	.short	0x0100
        /*0232*/ 	.byte	0x06
	.zero		1


	//   ....[19]....
        /*0234*/ 	.word	0x00000a80
        /*0238*/ 	.word	0x000000ff
        /*023c*/ 	.word	0x00000098
        /*0240*/ 	.short	0x0100
        /*0242*/ 	.byte	0x06
	.zero		1


	//   ....[20]....
        /*0244*/ 	.word	0x00000ba0
        /*0248*/ 	.word	0x000000ff
        /*024c*/ 	.word	0x000000a0
        /*0250*/ 	.short	0x0100
        /*0252*/ 	.byte	0x04
	.zero		1


	//   ....[21]....
        /*0254*/ 	.word	0x00000bb0
        /*0258*/ 	.word	0x000000ff
        /*025c*/ 	.word	0x000000c0
        /*0260*/ 	.short	0x0100
        /*0262*/ 	.byte	0x04
	.zero		1


	//   ....[22]....
        /*0264*/ 	.word	0x00000bc0
        /*0268*/ 	.word	0x000000ff
        /*026c*/ 	.word	0x000000a8
        /*0270*/ 	.short	0x0100
        /*0272*/ 	.byte	0x04
	.zero		1


	//   ....[23]....
        /*0274*/ 	.word	0x00000bd0
        /*0278*/ 	.word	0x000000ff
        /*027c*/ 	.word	0x000000c8
        /*0280*/ 	.short	0x0100
        /*0282*/ 	.byte	0x04
	.zero		1


	//   ....[24]....
        /*0284*/ 	.word	0x00000be0
        /*0288*/ 	.word	0x000000ff
        /*028c*/ 	.word	0x000000b0
        /*0290*/ 	.short	0x0100
        /*0292*/ 	.byte	0x04
	.zero		1


	//   ....[25]....
        /*0294*/ 	.word	0x00000bf0
        /*0298*/ 	.word	0x000000ff
        /*029c*/ 	.word	0x000000d0
        /*02a0*/ 	.short	0x0100
        /*02a2*/ 	.byte	0x04
	.zero		1


	//   ....[26]....
        /*02a4*/ 	.word	0x00000c00
        /*02a8*/ 	.word	0x000000ff
        /*02ac*/ 	.word	0x000000b8
        /*02b0*/ 	.short	0x0100
        /*02b2*/ 	.byte	0x04
	.zero		1


	//   ....[27]....
        /*02b4*/ 	.word	0x00000c10
        /*02b8*/ 	.word	0x000000ff
        /*02bc*/ 	.word	0x000000d8
        /*02c0*/ 	.short	0x0100
        /*02c2*/ 	.byte	0x04
	.zero		1


	//   ....[28]....
        /*02c4*/ 	.word	0x00000d00
        /*02c8*/ 	.word	0x000000ff
        /*02cc*/ 	.word	0x000000e0
        /*02d0*/ 	.short	0x0100
        /*02d2*/ 	.byte	0x04
	.zero		1


	//   ....[29]....
        /*02d4*/ 	.word	0x00000d10
        /*02d8*/ 	.word	0x000000ff
        /*02dc*/ 	.word	0x000000f0
        /*02e0*/ 	.short	0x0100
        /*02e2*/ 	.byte	0x04
	.zero		1


	//   ....[30]....
        /*02e4*/ 	.word	0x00000d20
        /*02e8*/ 	.word	0x000000ff
        /*02ec*/ 	.word	0x000000e8
        /*02f0*/ 	.short	0x0100
        /*02f2*/ 	.byte	0x04
	.zero		1


	//   ....[31]....
        /*02f4*/ 	.word	0x00000d30
        /*02f8*/ 	.word	0x000000ff
        /*02fc*/ 	.word	0x000000f8
        /*0300*/ 	.short	0x0100
        /*0302*/ 	.byte	0x04
	.zero		1


	//   ....[32]....
        /*0304*/ 	.word	0x00000e30
        /*0308*/ 	.word	0x000000ff
        /*030c*/ 	.word	0x00000100
        /*0310*/ 	.short	0x0100
        /*0312*/ 	.byte	0x06
	.zero		1


	//   ....[33]....
        /*0314*/ 	.word	0x00001a30
        /*0318*/ 	.word	0x00000003
        /*031c*/ 	.word	0x000000f0
        /*0320*/ 	.short	0x010a
        /*0322*/ 	.byte	0xff
	.zero		1


	//   ....[34]....
        /*0324*/ 	.word	0x00001a60
        /*0328*/ 	.word	0x00000003
        /*032c*/ 	.word	0x000000e0
        /*0330*/ 	.short	0x0101
        /*0332*/ 	.byte	0xff
	.zero		1


	//   ....[35]....
        /*0334*/ 	.word	0x00001b20
        /*0338*/ 	.word	0x000000ff
        /*033c*/ 	.word	0x00000020
        /*0340*/ 	.short	0x010a
        /*0342*/ 	.byte	0x04
	.zero		1


	//   ....[36]....
        /*0344*/ 	.word	0x00001bf0
        /*0348*/ 	.word	0x000000ff
        /*034c*/ 	.word	0x00000020
        /*0350*/ 	.short	0x010a
        /*0352*/ 	.byte	0x21
	.zero		1


	//   ....[37]....
        /*0354*/ 	.word	0x00001da0
        /*0358*/ 	.word	0x000000ff
        /*035c*/ 	.word	0x00000020
        /*0360*/ 	.short	0x010a
        /*0362*/ 	.byte	0x05
	.zero		1


	//   ....[38]....
        /*0364*/ 	.word	0x00001f80
        /*0368*/ 	.word	0x000000ff
        /*036c*/ 	.word	0x00000078
        /*0370*/ 	.short	0x0101
        /*0372*/ 	.byte	0x0e
	.zero		1


	//   ....[39]....
        /*0374*/ 	.word	0x00001fa0
        /*0378*/ 	.word	0x000000ff
        /*037c*/ 	.word	0x00000020
        /*0380*/ 	.short	0x010a
        /*0382*/ 	.byte	0x04
	.zero		1


	//   ....[40]....
        /*0384*/ 	.word	0x00002020
        /*0388*/ 	.word	0x000000ff
        /*038c*/ 	.word	0x00000020
        /*0390*/ 	.short	0x010a
        /*0392*/ 	.byte	0x07
	.zero		1


	//   ....[41]....
        /*0394*/ 	.word	0x00002160
        /*0398*/ 	.word	0x000000ff
        /*039c*/ 	.word	0x00000020
        /*03a0*/ 	.short	0x010a
        /*03a2*/ 	.byte	0x04
	.zero		1


	//   ....[42]....
        /*03a4*/ 	.word	0x00002410
        /*03a8*/ 	.word	0x00000003
        /*03ac*/ 	.word	0x00000080
        /*03b0*/ 	.short	0x010a
        /*03b2*/ 	.byte	0xff
	.zero		1


	//   ....[43]....
        /*03b4*/ 	.word	0x00002560
        /*03b8*/ 	.word	0x00000000
        /*03bc*/ 	.word	0x00000000
        /*03c0*/ 	.short	0x0101
        /*03c2*/ 	.byte	0xff
	.zero		1


	//   ....[44]....
        /*03c4*/ 	.word	0x00002b20
        /*03c8*/ 	.word	0x000000ff
        /*03cc*/ 	.word	0x00000000
        /*03d0*/ 	.short	0x010a
        /*03d2*/ 	.byte	0x04
	.zero		1


	//   ....[45]....
        /*03d4*/ 	.word	0x00002bb0
        /*03d8*/ 	.word	0x000000ff
        /*03dc*/ 	.word	0x00000000
        /*03e0*/ 	.short	0x010a
        /*03e2*/ 	.byte	0x05
	.zero		1


	//   ....[46]....
        /*03e4*/ 	.word	0x00002c40
        /*03e8*/ 	.word	0x000000ff
        /*03ec*/ 	.word	0x00000000
        /*03f0*/ 	.short	0x010a
        /*03f2*/ 	.byte	0x05
	.zero		1


	//   ....[47]....
        /*03f4*/ 	.word	0x00002ce0
        /*03f8*/ 	.word	0x00000000
        /*03fc*/ 	.word	0x00000000
        /*0400*/ 	.short	0x010a
        /*0402*/ 	.byte	0xff
	.zero		1


	//   ....[48]....
        /*0404*/ 	.word	0x00002e00
        /*0408*/ 	.word	0x00000000
        /*040c*/ 	.word	0x000000e0
        /*0410*/ 	.short	0x010a
        /*0412*/ 	.byte	0xff
	.zero		1


	//   ....[49]....
        /*0414*/ 	.word	0x00002e70
        /*0418*/ 	.word	0x00000004
        /*041c*/ 	.word	0x00000000
        /*0420*/ 	.short	0x0101
        /*0422*/ 	.byte	0xff
	.zero		1


	//   ....[50]....
        /*0424*/ 	.word	0x00002e90
        /*0428*/ 	.word	0x000000ff
        /*042c*/ 	.word	0x00000090
        /*0430*/ 	.short	0x010a
        /*0432*/ 	.byte	0x04
	.zero		1


	//   ....[51]....
        /*0434*/ 	.word	0x00002fb0
        /*0438*/ 	.word	0x00000000
        /*043c*/ 	.word	0x00000080
        /*0440*/ 	.short	0x010a
        /*0442*/ 	.byte	0xff
	.zero		1


	//   ....[52]....
        /*0444*/ 	.word	0x000030b0
        /*0448*/ 	.word	0x00000000
        /*044c*/ 	.word	0x00000000
        /*0450*/ 	.short	0x0101
        /*0452*/ 	.byte	0xff
	.zero		1


	//   ....[53]....
        /*0454*/ 	.word	0x00003140
        /*0458*/ 	.word	0x000000ff
        /*045c*/ 	.word	0x00000090
        /*0460*/ 	.short	0x0106
        /*0462*/ 	.byte	0x04
	.zero		1


	//   ....[54]....
        /*0464*/ 	.word	0x00003160
        /*0468*/ 	.word	0x000000ff
        /*046c*/ 	.word	0x00000090
        /*0470*/ 	.short	0x010a
        /*0472*/ 	.byte	0x04
	.zero		1


	//   ....[55]....
        /*0474*/ 	.word	0x000031f0
        /*0478*/ 	.word	0x000000ff
        /*047c*/ 	.word	0x00000090
        /*0480*/ 	.short	0x0106
        /*0482*/ 	.byte	0x07
	.zero		1


	//   ....[56]....
        /*0484*/ 	.word	0x00003230
        /*0488*/ 	.word	0x00000000
        /*048c*/ 	.word	0x00000090
        /*0490*/ 	.short	0x010a
        /*0492*/ 	.byte	0xff
	.zero		1


	//   ....[57]....
        /*0494*/ 	.word	0x00003470
        /*0498*/ 	.word	0x000000ff
        /*049c*/ 	.word	0x00000008
        /*04a0*/ 	.short	0x010a
        /*04a2*/ 	.byte	0x05
	.zero		1


	//   ....[58]....
        /*04a4*/ 	.word	0x00003490
        /*04a8*/ 	.word	0x000000ff
        /*04ac*/ 	.word	0x00000008
        /*04b0*/ 	.short	0x010a
        /*04b2*/ 	.byte	0x05
	.zero		1


	//   ....[59]....
        /*04b4*/ 	.word	0x00003620
        /*04b8*/ 	.word	0x000000ff
        /*04bc*/ 	.word	0x00000008
        /*04c0*/ 	.short	0x010a
        /*04c2*/ 	.byte	0x05
	.zero		1


	//   ....[60]....
        /*04c4*/ 	.word	0x00003640
        /*04c8*/ 	.word	0x000000ff
        /*04cc*/ 	.word	0x00000008
        /*04d0*/ 	.short	0x010a
        /*04d2*/ 	.byte	0x05
	.zero		1


	//   ....[61]....
        /*04d4*/ 	.word	0x00003700
        /*04d8*/ 	.word	0x000000ff
        /*04dc*/ 	.word	0x00000000
        /*04e0*/ 	.short	0x0101
        /*04e2*/ 	.byte	0x04
	.zero		1


	//   ....[62]....
        /*04e4*/ 	.word	0x00003ac0
        /*04e8*/ 	.word	0x00000000
        /*04ec*/ 	.word	0x00000080
        /*04f0*/ 	.short	0x010a
        /*04f2*/ 	.byte	0xff
	.zero		1


	//   ....[63]....
        /*04f4*/ 	.word	0x00003b80
        /*04f8*/ 	.word	0x00000000
        /*04fc*/ 	.word	0x00000000
        /*0500*/ 	.short	0x0101
        /*0502*/ 	.byte	0xff
	.zero		1


	//   ....[64]....
        /*0504*/ 	.word	0x00003c40
        /*0508*/ 	.word	0x000000ff
        /*050c*/ 	.word	0x00000000
        /*0510*/ 	.short	0x010a
        /*0512*/ 	.byte	0x04
	.zero		1


	//   ....[65]....
        /*0514*/ 	.word	0x00003c50
        /*0518*/ 	.word	0x000000ff
        /*051c*/ 	.word	0x000000c0
        /*0520*/ 	.short	0x010a
        /*0522*/ 	.byte	0x2e
	.zero		1


	//   ....[66]....
        /*0524*/ 	.word	0x00003d00
        /*0528*/ 	.word	0x000000ff
        /*052c*/ 	.word	0x00000000
        /*0530*/ 	.short	0x010a
        /*0532*/ 	.byte	0x07
	.zero		1


	//   ....[67]....
        /*0534*/ 	.word	0x00003e30
        /*0538*/ 	.word	0x000000ff
        /*053c*/ 	.word	0x00000000
        /*0540*/ 	.short	0x010a
        /*0542*/ 	.byte	0x04
	.zero		1


	//   ....[68]....
        /*0544*/ 	.word	0x00004270
        /*0548*/ 	.word	0x000000ff
        /*054c*/ 	.word	0x00000000
        /*0550*/ 	.short	0x010a
        /*0552*/ 	.byte	0x04
	.zero		1


	//   ....[69]....
        /*0554*/ 	.word	0x00004300
        /*0558*/ 	.word	0x000000ff
        /*055c*/ 	.word	0x00000000
        /*0560*/ 	.short	0x010a
        /*0562*/ 	.byte	0x05
	.zero		1


	//   ....[70]....
        /*0564*/ 	.word	0x00004390
        /*0568*/ 	.word	0x000000ff
        /*056c*/ 	.word	0x00000000
        /*0570*/ 	.short	0x010a
        /*0572*/ 	.byte	0x05
	.zero		1


	//   ....[71]....
        /*0574*/ 	.word	0x00004430
        /*0578*/ 	.word	0x00000000
        /*057c*/ 	.word	0x00000000
        /*0580*/ 	.short	0x010a
        /*0582*/ 	.byte	0xff
	.zero		1


	//   ....[72]....
        /*0584*/ 	.word	0x00004470
        /*0588*/ 	.word	0x00000000
        /*058c*/ 	.word	0x00000000
        /*0590*/ 	.short	0x010a
        /*0592*/ 	.byte	0xff
	.zero		1


	//   ....[73]....
        /*0594*/ 	.word	0x000044e0
        /*0598*/ 	.word	0x000000ff
        /*059c*/ 	.word	0x00000000
        /*05a0*/ 	.short	0x0101
        /*05a2*/ 	.byte	0x04
	.zero		1


	//   ....[74]....
        /*05a4*/ 	.word	0x00004520
        /*05a8*/ 	.word	0x000000ff
        /*05ac*/ 	.word	0x00000100
        /*05b0*/ 	.short	0x010a
        /*05b2*/ 	.byte	0x29
	.zero		1


	//   ....[75]....
        /*05b4*/ 	.word	0x00004570
        /*05b8*/ 	.word	0x000000ff
        /*05bc*/ 	.word	0x00000000
        /*05c0*/ 	.short	0x0101
        /*05c2*/ 	.byte	0x04
	.zero		1


	//   ....[76]....
        /*05c4*/ 	.word	0x000049d0
        /*05c8*/ 	.word	0x0000000c
        /*05cc*/ 	.word	0x00000080
        /*05d0*/ 	.short	0x010a
        /*05d2*/ 	.byte	0xff
	.zero		1


	//   ....[77]....
        /*05d4*/ 	.word	0x00004b40
        /*05d8*/ 	.word	0x00000000
        /*05dc*/ 	.word	0x00000000
        /*05e0*/ 	.short	0x0101
        /*05e2*/ 	.byte	0xff
	.zero		1


	//   ....[78]....
        /*05e4*/ 	.word	0x00004fc0
        /*05e8*/ 	.word	0x000000ff
        /*05ec*/ 	.word	0x00000078
        /*05f0*/ 	.short	0x010a
        /*05f2*/ 	.byte	0x1d
	.zero		1


	//   ....[79]....
        /*05f4*/ 	.word	0x00005180
        /*05f8*/ 	.word	0x000000ff
        /*05fc*/ 	.word	0x00000058
        /*0600*/ 	.short	0x010a
        /*0602*/ 	.byte	0x04
	.zero		1


	//   ....[80]....
        /*0604*/ 	.word	0x000053c0
        /*0608*/ 	.word	0x000000ff
        /*060c*/ 	.word	0x00000040
        /*0610*/ 	.short	0x010b
        /*0612*/ 	.byte	0x04
	.zero		1


	//   ....[81]....
        /*0614*/ 	.word	0x000053d0
        /*0618*/ 	.word	0x000000ff
        /*061c*/ 	.word	0x00000000
        /*0620*/ 	.short	0x0101
        /*0622*/ 	.byte	0x10
	.zero		1


	//   ....[82]....
        /*0624*/ 	.word	0x000053e0
        /*0628*/ 	.word	0x000000ff
        /*062c*/ 	.word	0x00000058
        /*0630*/ 	.short	0x010a
        /*0632*/ 	.byte	0x05
	.zero		1


	//   ....[83]....
        /*0634*/ 	.word	0x00005630
        /*0638*/ 	.word	0x000000ff
        /*063c*/ 	.word	0x00000040
        /*0640*/ 	.short	0x010b
        /*0642*/ 	.byte	0x05
	.zero		1


	//   ....[84]....
        /*0644*/ 	.word	0x00005640
        /*0648*/ 	.word	0x000000ff
        /*064c*/ 	.word	0x00000000
        /*0650*/ 	.short	0x0101
        /*0652*/ 	.byte	0x04
	.zero		1


	//   ....[85]....
        /*0654*/ 	.word	0x00005700
        /*0658*/ 	.word	0x000000ff
        /*065c*/ 	.word	0x00000000
        /*0660*/ 	.short	0x010a
        /*0662*/ 	.byte	0x04
	.zero		1


	//   ....[86]....
        /*0664*/ 	.word	0x00005790
        /*0668*/ 	.word	0x000000ff
        /*066c*/ 	.word	0x00000000
        /*0670*/ 	.short	0x010a
        /*0672*/ 	.byte	0x05
	.zero		1


	//   ....[87]....
        /*0674*/ 	.word	0x00005830
        /*0678*/ 	.word	0x00000000
        /*067c*/ 	.word	0x00000000
        /*0680*/ 	.short	0x010a
        /*0682*/ 	.byte	0xff
	.zero		1


	//   ....[88]....
        /*0684*/ 	.word	0x00005bd0
        /*0688*/ 	.word	0x00000003
        /*068c*/ 	.word	0x00000080
        /*0690*/ 	.short	0x010a
        /*0692*/ 	.byte	0xff
	.zero		1


	//   ....[89]....
        /*0694*/ 	.word	0x00005d50
        /*0698*/ 	.word	0x00000000
        /*069c*/ 	.word	0x00000000
        /*06a0*/ 	.short	0x0101
        /*06a2*/ 	.byte	0xff
	.zero		1


	//   ....[90]....
        /*06a4*/ 	.word	0x00006920
        /*06a8*/ 	.word	0x00000000
        /*06ac*/ 	.word	0x00000040
        /*06b0*/ 	.short	0x010a
        /*06b2*/ 	.byte	0xff
	.zero		1


	//   ....[91]....
        /*06b4*/ 	.word	0x00006990
        /*06b8*/ 	.word	0x0000004a
        /*06bc*/ 	.word	0x000000a0
        /*06c0*/ 	.short	0x010a
        /*06c2*/ 	.byte	0xff
	.zero		1


	//   ....[92]....
        /*06c4*/ 	.word	0x00006a80
        /*06c8*/ 	.word	0x00000000
        /*06cc*/ 	.word	0x00000040
        /*06d0*/ 	.short	0x010a
        /*06d2*/ 	.byte	0xff
	.zero		1


	//   ....[93]....
        /*06d4*/ 	.word	0x00006bb0
        /*06d8*/ 	.word	0x0000004a
        /*06dc*/ 	.word	0x000000a0
        /*06e0*/ 	.short	0x010a
        /*06e2*/ 	.byte	0xff
	.zero		1


	//   ....[94]....
        /*06e4*/ 	.word	0x00007430
        /*06e8*/ 	.word	0x00000000
        /*06ec*/ 	.word	0x00000000
        /*06f0*/ 	.short	0x0101
        /*06f2*/ 	.byte	0xff
	.zero		1


	//   ....[95]....
        /*06f4*/ 	.word	0x00007440
        /*06f8*/ 	.word	0x00000002
        /*06fc*/ 	.word	0x00000040
        /*0700*/ 	.short	0x010a
        /*0702*/ 	.byte	0xff
	.zero		1


	//   ....[96]....
        /*0704*/ 	.word	0x00007510
        /*0708*/ 	.word	0x00000002
        /*070c*/ 	.word	0x00000040
        /*0710*/ 	.short	0x010a
        /*0712*/ 	.byte	0xff
	.zero		1


	//   ....[97]....
        /*0714*/ 	.word	0x00007870
        /*0718*/ 	.word	0x0000004d
        /*071c*/ 	.word	0x00000000
        /*0720*/ 	.short	0x0101
        /*0722*/ 	.byte	0xff
	.zero		1


	//   ....[98]....
        /*0724*/ 	.word	0x00007f10
        /*0728*/ 	.word	0x00000002
        /*072c*/ 	.word	0x00000000
        /*0730*/ 	.short	0x0101
        /*0732*/ 	.byte	0xff
	.zero		1


	//   ....[99]....
        /*0734*/ 	.word	0x000081b0
        /*0738*/ 	.word	0x000000ff
        /*073c*/ 	.word	0x00000000
        /*0740*/ 	.short	0x0101
        /*0742*/ 	.byte	0x04
	.zero		1


	//   ....[100]....
        /*0744*/ 	.word	0x000081d0
        /*0748*/ 	.word	0x00000003
        /*074c*/ 	.word	0x000000f0
        /*0750*/ 	.short	0x010a
        /*0752*/ 	.byte	0xff
	.zero		1


	//   ....[101]....
        /*0754*/ 	.word	0x00008230
        /*0758*/ 	.word	0x00000000
        /*075c*/ 	.word	0x00000020
        /*0760*/ 	.short	0x010a
        /*0762*/ 	.byte	0xff
	.zero		1


	//   ....[102]....
        /*0764*/ 	.word	0x00008290
        /*0768*/ 	.word	0x00000000
        /*076c*/ 	.word	0x00000020
        /*0770*/ 	.short	0x010a
        /*0772*/ 	.byte	0xff
	.zero		1


	//   ....[103]....
        /*0774*/ 	.word	0x000082e0
        /*0778*/ 	.word	0x00000003
        /*077c*/ 	.word	0x00000080
        /*0780*/ 	.short	0x010a
        /*0782*/ 	.byte	0xff
	.zero		1


	//   ....[104]....
        /*0784*/ 	.word	0x00008340
        /*0788*/ 	.word	0x00000000
        /*078c*/ 	.word	0x00000000
        /*0790*/ 	.short	0x010a
        /*0792*/ 	.byte	0xff
	.zero		1


	//   ....[105]....
        /*0794*/ 	.word	0x000083a0
        /*0798*/ 	.word	0x00000000
        /*079c*/ 	.word	0x00000000
        /*07a0*/ 	.short	0x010a
        /*07a2*/ 	.byte	0xff
	.zero		1


	//   ....[106]....
        /*07a4*/ 	.word	0x00008400
        /*07a8*/ 	.word	0x00000000
        /*07ac*/ 	.word	0x00000000
        /*07b0*/ 	.short	0x010a
        /*07b2*/ 	.byte	0xff
	.zero		1


	//   ....[107]....
        /*07b4*/ 	.word	0x00008450
        /*07b8*/ 	.word	0x00000000
        /*07bc*/ 	.word	0x000000e0
        /*07c0*/ 	.short	0x010a
        /*07c2*/ 	.byte	0xff
	.zero		1


	//   ....[108]....
        /*07c4*/ 	.word	0x000084b0
        /*07c8*/ 	.word	0x00000000
        /*07cc*/ 	.word	0x00000090
        /*07d0*/ 	.short	0x010a
        /*07d2*/ 	.byte	0xff
	.zero		1


	//   ....[109]....
        /*07d4*/ 	.word	0x00008500
        /*07d8*/ 	.word	0x00000000
        /*07dc*/ 	.word	0x00000080
        /*07e0*/ 	.short	0x010a
        /*07e2*/ 	.byte	0xff
	.zero		1


	//   ....[110]....
        /*07e4*/ 	.word	0x00008560
        /*07e8*/ 	.word	0x00000000
        /*07ec*/ 	.word	0x00000090
        /*07f0*/ 	.short	0x010a
        /*07f2*/ 	.byte	0xff
	.zero		1


	//   ....[111]....
        /*07f4*/ 	.word	0x000085c0
        /*07f8*/ 	.word	0x00000005
        /*07fc*/ 	.word	0x00000008
        /*0800*/ 	.short	0x010a
        /*0802*/ 	.byte	0xff
	.zero		1


	//   ....[112]....
        /*0804*/ 	.word	0x000086b0
        /*0808*/ 	.word	0x00000003
        /*080c*/ 	.word	0x00000008
        /*0810*/ 	.short	0x010a
        /*0812*/ 	.byte	0xff
	.zero		1


	//   ....[113]....
        /*0814*/ 	.word	0x00008700
        /*0818*/ 	.word	0x00000000
        /*081c*/ 	.word	0x00000080
        /*0820*/ 	.short	0x010a
        /*0822*/ 	.byte	0xff
	.zero		1


	//   ....[114]....
        /*0824*/ 	.word	0x00008760
        /*0828*/ 	.word	0x00000000
        /*082c*/ 	.word	0x000000c0
        /*0830*/ 	.short	0x010a
        /*0832*/ 	.byte	0xff
	.zero		1


	//   ....[115]....
        /*0834*/ 	.word	0x000087c0
        /*0838*/ 	.word	0x00000000
        /*083c*/ 	.word	0x00000000
        /*0840*/ 	.short	0x010a
        /*0842*/ 	.byte	0xff
	.zero		1


	//   ....[116]....
        /*0844*/ 	.word	0x00008820
        /*0848*/ 	.word	0x00000000
        /*084c*/ 	.word	0x00000000
        /*0850*/ 	.short	0x010a
        /*0852*/ 	.byte	0xff
	.zero		1


	//   ....[117]....
        /*0854*/ 	.word	0x00008880
        /*0858*/ 	.word	0x00000000
        /*085c*/ 	.word	0x00000000
        /*0860*/ 	.short	0x010a
        /*0862*/ 	.byte	0xff
	.zero		1


	//   ....[118]....
        /*0864*/ 	.word	0x000088e0
        /*0868*/ 	.word	0x00000000
        /*086c*/ 	.word	0x00000000
        /*0870*/ 	.short	0x010a
        /*0872*/ 	.byte	0xff
	.zero		1


	//   ....[119]....
        /*0874*/ 	.word	0x00008940
        /*0878*/ 	.word	0x00000000
        /*087c*/ 	.word	0x00000100
        /*0880*/ 	.short	0x010a
        /*0882*/ 	.byte	0xff
	.zero		1


	//   ....[120]....
        /*0884*/ 	.word	0x00008990
        /*0888*/ 	.word	0x0000000c
        /*088c*/ 	.word	0x00000080
        /*0890*/ 	.short	0x010a
        /*0892*/ 	.byte	0xff
	.zero		1


	//   ....[121]....
        /*0894*/ 	.word	0x000089f0
        /*0898*/ 	.word	0x00000000
        /*089c*/ 	.word	0x00000078
        /*08a0*/ 	.short	0x010a
        /*08a2*/ 	.byte	0xff
	.zero		1


	//   ....[122]....
        /*08a4*/ 	.word	0x00008a50
        /*08a8*/ 	.word	0x00000000
        /*08ac*/ 	.word	0x00000058
        /*08b0*/ 	.short	0x010a
        /*08b2*/ 	.byte	0xff
	.zero		1


	//   ....[123]....
        /*08b4*/ 	.word	0x00008ab0
        /*08b8*/ 	.word	0x00000009
        /*08bc*/ 	.word	0x00000058
        /*08c0*/ 	.short	0x010a
        /*08c2*/ 	.byte	0xff
	.zero		1


	//   ....[124]....
        /*08c4*/ 	.word	0x00008b10
        /*08c8*/ 	.word	0x00000000
        /*08cc*/ 	.word	0x00000000
        /*08d0*/ 	.short	0x010a
        /*08d2*/ 	.byte	0xff
	.zero		1


	//   ....[125]....
        /*08d4*/ 	.word	0x00008b70
        /*08d8*/ 	.word	0x00000000
        /*08dc*/ 	.word	0x00000000
        /*08e0*/ 	.short	0x010a
        /*08e2*/ 	.byte	0xff
	.zero		1


	//   ....[126]....
        /*08e4*/ 	.word	0x00008bc0
        /*08e8*/ 	.word	0x00000003
        /*08ec*/ 	.word	0x00000080
        /*08f0*/ 	.short	0x010a
        /*08f2*/ 	.byte	0xff
	.zero		1


	//   ....[127]....
        /*08f4*/ 	.word	0x00008c10
        /*08f8*/ 	.word	0x00000000
        /*08fc*/ 	.word	0x00000040
        /*0900*/ 	.short	0x010a
        /*0902*/ 	.byte	0xff
	.zero		1


	//   ....[128]....
        /*0904*/ 	.word	0x00008c60
        /*0908*/ 	.word	0x0000004a
        /*090c*/ 	.word	0x000000a0
        /*0910*/ 	.short	0x010a
        /*0912*/ 	.byte	0xff
	.zero		1


	//   ....[129]....
        /*0914*/ 	.word	0x00008cb0
        /*0918*/ 	.word	0x00000002
        /*091c*/ 	.word	0x00000040
        /*0920*/ 	.short	0x010a
        /*0922*/ 	.byte	0xff
	.zero		1


	//----- nvinfo : EIATTR_NUM_MBARRIERS
	.align		4
.L_47:
        /*0924*/ 	.byte	0x03, 0x38
        /*0926*/ 	.short	0x0021


	//----- nvinfo : EIATTR_EXIT_INSTR_OFFSETS
	.align		4
        /*0928*/ 	.byte	0x04, 0x1c
        /*092a*/ 	.short	(.L_49 - .L_48)


	//   ....[0]....
.L_48:
        /*092c*/ 	.word	0x00002d10


	//   ....[1]....
        /*0930*/ 	.word	0x00003200


	//   ....[2]....
        /*0934*/ 	.word	0x00003260


	//   ....[3]....
        /*0938*/ 	.word	0x000047a0


	//   ....[4]....
        /*093c*/ 	.word	0x00005860


	//   ....[5]....
        /*0940*/ 	.word	0x000058a0


	//   ....[6]....
        /*0944*/ 	.word	0x000080a0


	//   ....[7]....
        /*0948*/ 	.word	0x00008120


	//   ....[8]....
        /*094c*/ 	.word	0x00008150


	//   ....[9]....
        /*0950*/ 	.word	0x000081c0


	//----- nvinfo : EIATTR_MAX_THREADS
	.align		4
.L_49:
        /*0954*/ 	.byte	0x04, 0x05
        /*0956*/ 	.short	(.L_51 - .L_50)
.L_50:
        /*0958*/ 	.word	0x00000100
        /*095c*/ 	.word	0x00000001
        /*0960*/ 	.word	0x00000001


	//----- nvinfo : EIATTR_CRS_STACK_SIZE
	.align		4
.L_51:
        /*0964*/ 	.byte	0x04, 0x1e
        /*0966*/ 	.short	(.L_53 - .L_52)
.L_52:
        /*0968*/ 	.word	0x00000000


	//----- nvinfo : EIATTR_CBANK_PARAM_SIZE
	.align		4
.L_53:
        /*096c*/ 	.byte	0x03, 0x19
        /*096e*/ 	.short	0x0800


	//----- nvinfo : EIATTR_PARAM_CBANK
	.align		4
        /*0970*/ 	.byte	0x04, 0x0a
        /*0972*/ 	.short	(.L_55 - .L_54)
	.align		4
.L_54:
        /*0974*/ 	.word	index@(.nv.constant0._ZN7cutlass13device_kernelINS_4gemm6kernel13GemmUniversalIN4cute5tupleIJiiiiEEENS1_10collective13CollectiveMmaINS1_35MainloopSm100TmaUmmaWarpSpecializedILi4ELi2ELi4ENS5_IJNS4_1CILi2EEESB_NSA_ILi1EEEEEEEENS5_IJNSA_ILi128EEENSA_ILi64EEESG_EEENS_10tfloat32_tENS5_IJlSC_lEEESI_SJ_NS4_8TiledMMAINS4_8MMA_AtomIJNS4_23SM100_MMA_TF32_2x1SM_SSISI_SI_fLi128ELi64ELNS4_4UMMA5MajorE0ELSO_0ELNSN_7ScaleInE0ELSP_0EEEEEENS4_6LayoutINS5_IJSC_SC_SC_EEENS5_IJNSA_ILi0EEESU_SU_EEEEENS5_IJNS4_10UnderscoreESX_SX_EEEEENS4_28SM100_TMA_2SM_LOAD_MULTICASTENS4_14ComposedLayoutINS4_7SwizzleILi3ELi4ELi3EEENS4_18smem_ptr_flag_bitsILi32EEENSS_INS5_IJNSA_ILi8EEENSA_ILi32EEEEEENS5_IJS17_SC_EEEEEEEvNS4_8identityENS4_18SM100_TMA_2SM_LOADES1B_vS1C_EENS_8epilogue10collective18CollectiveEpilogueINS1F_23Sm100TmaWarpSpecializedILi3ELi2ELi16ELb1ELb0EEEJNS5_IJSG_SG_SG_EEENS5_IJNSS_ISG_SC_EENSS_INS5_IJNSA_ILi16EEESB_EEENS5_IJSC_S17_EEEEEEEESI_SJ_SI_SJ_NS1F_6fusion15FusionCallbacksIS1J_NS1R_17LinearCombinationISI_fSI_fLNS_15FloatRoundStyleE2EEES1K_S1Q_JEEENS4_5SM1004TMEM4LOAD26SM100_TMEM_LOAD_32dp32b16xENS4_13SM90_TMA_LOADENS11_INS12_ILi2ELi4ELi3EEES15_NSS_INS5_IJS16_S1M_EEENS5_IJS1M_SC_EEEEEEENS4_39AutoVectorizingCopyWithAssumedAlignmentILi128EEENS4_14SM90_TMA_STOREES26_S28_S28_EEEvvEEEEvNT_6ParamsE)
        /*0978*/ 	.short	0x0380
        /*097a*/ 	.short	0x0800


	//----- nvinfo : EIATTR_SW_WAR
	.align		4
.L_55:
        /*097c*/ 	.byte	0x04, 0x36
        /*097e*/ 	.short	(.L_57 - .L_56)
.L_56:
        /*0980*/ 	.word	0x00000008
.L_57:


//--------------------- .nv.callgraph             --------------------------
	.section	.nv.callgraph,"",@"SHT_CUDA_CALLGRAPH"
	.align	4
	.sectionentsize	8
	.align		4
        /*0000*/ 	.word	0x00000000
	.align		4
        /*0004*/ 	.word	0xffffffff
	.align		4
        /*0008*/ 	.word	index@(_ZN7cutlass13device_kernelINS_4gemm6kernel13GemmUniversalIN4cute5tupleIJiiiiEEENS1_10collective13CollectiveMmaINS1_35MainloopSm100TmaUmmaWarpSpecializedILi4ELi2ELi4ENS5_IJNS4_1CILi2EEESB_NSA_ILi1EEEEEEEENS5_IJNSA_ILi128EEENSA_ILi64EEESG_EEENS_10tfloat32_tENS5_IJlSC_lEEESI_SJ_NS4_8TiledMMAINS4_8MMA_AtomIJNS4_23SM100_MMA_TF32_2x1SM_SSISI_SI_fLi128ELi64ELNS4_4UMMA5MajorE0ELSO_0ELNSN_7ScaleInE0ELSP_0EEEEEENS4_6LayoutINS5_IJSC_SC_SC_EEENS5_IJNSA_ILi0EEESU_SU_EEEEENS5_IJNS4_10UnderscoreESX_SX_EEEEENS4_28SM100_TMA_2SM_LOAD_MULTICASTENS4_14ComposedLayoutINS4_7SwizzleILi3ELi4ELi3EEENS4_18smem_ptr_flag_bitsILi32EEENSS_INS5_IJNSA_ILi8EEENSA_ILi32EEEEEENS5_IJS17_SC_EEEEEEEvNS4_8identityENS4_18SM100_TMA_2SM_LOADES1B_vS1C_EENS_8epilogue10collective18CollectiveEpilogueINS1F_23Sm100TmaWarpSpecializedILi3ELi2ELi16ELb1ELb0EEEJNS5_IJSG_SG_SG_EEENS5_IJNSS_ISG_SC_EENSS_INS5_IJNSA_ILi16EEESB_EEENS5_IJSC_S17_EEEEEEEESI_SJ_SI_SJ_NS1F_6fusion15FusionCallbacksIS1J_NS1R_17LinearCombinationISI_fSI_fLNS_15FloatRoundStyleE2EEES1K_S1Q_JEEENS4_5SM1004TMEM4LOAD26SM100_TMEM_LOAD_32dp32b16xENS4_13SM90_TMA_LOADENS11_INS12_ILi2ELi4ELi3EEES15_NSS_INS5_IJS16_S1M_EEENS5_IJS1M_SC_EEEEEEENS4_39AutoVectorizingCopyWithAssumedAlignmentILi128EEENS4_14SM90_TMA_STOREES26_S28_S28_EEEvvEEEEvNT_6ParamsE)
	.align		4
        /*000c*/ 	.word	index@(__assertfail)
	.align		4
        /*0010*/ 	.word	0x00000000
	.align		4
        /*0014*/ 	.word	0xfffffffe
	.align		4
        /*0018*/ 	.word	0x00000000
	.align		4
        /*001c*/ 	.word	0xfffffffd
	.align		4
        /*0020*/ 	.word	0x00000000
	.align		4
        /*0024*/ 	.word	0xfffffffc


//--------------------- .nv.constant4             --------------------------
	.section	.nv.constant4,"a",@progbits
	.align	8
	.align		8
.nv.constant4:
        /*0000*/ 	.dword	__assertfail
	.align		8
        /*0008*/ 	.dword	__unnamed_1
	.align		8
        /*0010*/ 	.dword	__unnamed_2
	.align		8
        /*0018*/ 	.dword	_ZN40_INTERNAL_d8e526e4_4_k_cu_19f13555_104524cuda3std3__45__cpo5beginE
	.align		8
        /*0020*/ 	.dword	_ZN40_INTERNAL_d8e526e4_4_k_cu_19f13555_104524cuda3std3__45__cpo3endE
	.align		8
        /*0028*/ 	.dword	_ZN40_INTERNAL_d8e526e4_4_k_cu_19f13555_104524cuda3std3__45__cpo6cbeginE
	.align		8
        /*0030*/ 	.dword	_ZN40_INTERNAL_d8e526e4_4_k_cu_19f13555_104524cuda3std3__45__cpo4cendE
	.align		8
        /*0038*/ 	.dword	_ZN40_INTERNAL_d8e526e4_4_k_cu_19f13555_104524cuda3std3__442_GLOBAL__N__d8e526e4_4_k_cu_19f13555_104526ignoreE
	.align		8
        /*0040*/ 	.dword	_ZN40_INTERNAL_d8e526e4_4_k_cu_19f13555_104524cuda3std3__419piecewise_constructE
	.align		8
        /*0048*/ 	.dword	_ZN40_INTERNAL_d8e526e4_4_k_cu_19f13555_104524cuda3std3__48in_placeE
	.align		8
        /*0050*/ 	.dword	_ZN40_INTERNAL_d8e526e4_4_k_cu_19f13555_104524cuda3std6ranges3__45__cpo4swapE
	.align		8
        /*0058*/ 	.dword	_ZN40_INTERNAL_d8e526e4_4_k_cu_19f13555_104524cuda3std6ranges3__45__cpo9iter_moveE
	.align		8
        /*0060*/ 	.dword	_ZN40_INTERNAL_d8e526e4_4_k_cu_19f13555_104524cute7productE
	.align		8
        /*0068*/ 	.dword	_ZN40_INTERNAL_d8e526e4_4_k_cu_19f13555_104524cute1_E
	.align		8
        /*0070*/ 	.dword	$str$25
	.align		8
        /*0078*/ 	.dword	$str$26
	.align		8
        /*0080*/ 	.dword	$str$27
	.align		8
        /*0088*/ 	.dword	$str$28


//--------------------- .text._ZN7cutlass13device_kernelINS_4gemm6kernel13GemmUniversalIN4cute5tupleIJiiiiEEENS1_10collective13CollectiveMmaINS1_35MainloopSm100TmaUmmaWarpSpecializedILi4ELi2ELi4ENS5_IJNS4_1CILi2EEESB_NSA_ILi1EEEEEEEENS5_IJNSA_ILi128EEENSA_ILi64EEESG_EEENS_10tfloat32_tENS5_IJlSC_lEEESI_SJ_NS4_8TiledMMAINS4_8MMA_AtomIJNS4_23SM100_MMA_TF32_2x1SM_SSISI_SI_fLi128ELi64ELNS4_4UMMA5MajorE0ELSO_0ELNSN_7ScaleInE0ELSP_0EEEEEENS4_6LayoutINS5_IJSC_SC_SC_EEENS5_IJNSA_ILi0EEESU_SU_EEEEENS5_IJNS4_10UnderscoreESX_SX_EEEEENS4_28SM100_TMA_2SM_LOAD_MULTICASTENS4_14ComposedLayoutINS4_7SwizzleILi3ELi4ELi3EEENS4_18smem_ptr_flag_bitsILi32EEENSS_INS5_IJNSA_ILi8EEENSA_ILi32EEEEEENS5_IJS17_SC_EEEEEEEvNS4_8identityENS4_18SM100_TMA_2SM_LOADES1B_vS1C_EENS_8epilogue10collective18CollectiveEpilogueINS1F_23Sm100TmaWarpSpecializedILi3ELi2ELi16ELb1ELb0EEEJNS5_IJSG_SG_SG_EEENS5_IJNSS_ISG_SC_EENSS_INS5_IJNSA_ILi16EEESB_EEENS5_IJSC_S17_EEEEEEEESI_SJ_SI_SJ_NS1F_6fusion15FusionCallbacksIS1J_NS1R_17LinearCombinationISI_fSI_fLNS_15FloatRoundStyleE2EEES1K_S1Q_JEEENS4_5SM1004TMEM4LOAD26SM100_TMEM_LOAD_32dp32b16xENS4_13SM90_TMA_LOADENS11_INS12_ILi2ELi4ELi3EEES15_NSS_INS5_IJS16_S1M_EEENS5_IJS1M_SC_EEEEEEENS4_39AutoVectorizingCopyWithAssumedAlignmentILi128EEENS4_14SM90_TMA_STOREES26_S28_S28_EEEvvEEEEvNT_6ParamsE --------------------------
	.section	.text._ZN7cutlass13device_kernelINS_4gemm6kernel13GemmUniversalIN4cute5tupleIJiiiiEEENS1_10collective13CollectiveMmaINS1_35MainloopSm100TmaUmmaWarpSpecializedILi4ELi2ELi4ENS5_IJNS4_1CILi2EEESB_NSA_ILi1EEEEEEEENS5_IJNSA_ILi128EEENSA_ILi64EEESG_EEENS_10tfloat32_tENS5_IJlSC_lEEESI_SJ_NS4_8TiledMMAINS4_8MMA_AtomIJNS4_23SM100_MMA_TF32_2x1SM_SSISI_SI_fLi128ELi64ELNS4_4UMMA5MajorE0ELSO_0ELNSN_7ScaleInE0ELSP_0EEEEEENS4_6LayoutINS5_IJSC_SC_SC_EEENS5_IJNSA_ILi0EEESU_SU_EEEEENS5_IJNS4_10UnderscoreESX_SX_EEEEENS4_28SM100_TMA_2SM_LOAD_MULTICASTENS4_14ComposedLayoutINS4_7SwizzleILi3ELi4ELi3EEENS4_18smem_ptr_flag_bitsILi32EEENSS_INS5_IJNSA_ILi8EEENSA_ILi32EEEEEENS5_IJS17_SC_EEEEEEEvNS4_8identityENS4_18SM100_TMA_2SM_LOADES1B_vS1C_EENS_8epilogue10collective18CollectiveEpilogueINS1F_23Sm100TmaWarpSpecializedILi3ELi2ELi16ELb1ELb0EEEJNS5_IJSG_SG_SG_EEENS5_IJNSS_ISG_SC_EENSS_INS5_IJNSA_ILi16EEESB_EEENS5_IJSC_S17_EEEEEEEESI_SJ_SI_SJ_NS1F_6fusion15FusionCallbacksIS1J_NS1R_17LinearCombinationISI_fSI_fLNS_15FloatRoundStyleE2EEES1K_S1Q_JEEENS4_5SM1004TMEM4LOAD26SM100_TMEM_LOAD_32dp32b16xENS4_13SM90_TMA_LOADENS11_INS12_ILi2ELi4ELi3EEES15_NSS_INS5_IJS16_S1M_EEENS5_IJS1M_SC_EEEEEEENS4_39AutoVectorizingCopyWithAssumedAlignmentILi128EEENS4_14SM90_TMA_STOREES26_S28_S28_EEEvvEEEEvNT_6ParamsE,"ax",@progbits
	.align	128
.text._ZN7cutlass13device_kernelINS_4gemm6kernel13GemmUniversalIN4cute5tupleIJiiiiEEENS1_10collective13CollectiveMmaINS1_35MainloopSm100TmaUmmaWarpSpecializedILi4ELi2ELi4ENS5_IJNS4_1CILi2EEESB_NSA_ILi1EEEEEEEENS5_IJNSA_ILi128EEENSA_ILi64EEESG_EEENS_10tfloat32_tENS5_IJlSC_lEEESI_SJ_NS4_8TiledMMAINS4_8MMA_AtomIJNS4_23SM100_MMA_TF32_2x1SM_SSISI_SI_fLi128ELi64ELNS4_4UMMA5MajorE0ELSO_0ELNSN_7ScaleInE0ELSP_0EEEEEENS4_6LayoutINS5_IJSC_SC_SC_EEENS5_IJNSA_ILi0EEESU_SU_EEEEENS5_IJNS4_10UnderscoreESX_SX_EEEEENS4_28SM100_TMA_2SM_LOAD_MULTICASTENS4_14ComposedLayoutINS4_7SwizzleILi3ELi4ELi3EEENS4_18smem_ptr_flag_bitsILi32EEENSS_INS5_IJNSA_ILi8EEENSA_ILi32EEEEEENS5_IJS17_SC_EEEEEEEvNS4_8identityENS4_18SM100_TMA_2SM_LOADES1B_vS1C_EENS_8epilogue10collective18CollectiveEpilogueINS1F_23Sm100TmaWarpSpecializedILi3ELi2ELi16ELb1ELb0EEEJNS5_IJSG_SG_SG_EEENS5_IJNSS_ISG_SC_EENSS_INS5_IJNSA_ILi16EEESB_EEENS5_IJSC_S17_EEEEEEEESI_SJ_SI_SJ_NS1F_6fusion15FusionCallbacksIS1J_NS1R_17LinearCombinationISI_fSI_fLNS_15FloatRoundStyleE2EEES1K_S1Q_JEEENS4_5SM1004TMEM4LOAD26SM100_TMEM_LOAD_32dp32b16xENS4_13SM90_TMA_LOADENS11_INS12_ILi2ELi4ELi3EEES15_NSS_INS5_IJS16_S1M_EEENS5_IJS1M_SC_EEEEEEENS4_39AutoVectorizingCopyWithAssumedAlignmentILi128EEENS4_14SM90_TMA_STOREES26_S28_S28_EEEvvEEEEvNT_6ParamsE:
        .type           _ZN7cutlass13device_kernelINS_4gemm6kernel13GemmUniversalIN4cute5tupleIJiiiiEEENS1_10collective13CollectiveMmaINS1_35MainloopSm100TmaUmmaWarpSpecializedILi4ELi2ELi4ENS5_IJNS4_1CILi2EEESB_NSA_ILi1EEEEEEEENS5_IJNSA_ILi128EEENSA_ILi64EEESG_EEENS_10tfloat32_tENS5_IJlSC_lEEESI_SJ_NS4_8TiledMMAINS4_8MMA_AtomIJNS4_23SM100_MMA_TF32_2x1SM_SSISI_SI_fLi128ELi64ELNS4_4UMMA5MajorE0ELSO_0ELNSN_7ScaleInE0ELSP_0EEEEEENS4_6LayoutINS5_IJSC_SC_SC_EEENS5_IJNSA_ILi0EEESU_SU_EEEEENS5_IJNS4_10UnderscoreESX_SX_EEEEENS4_28SM100_TMA_2SM_LOAD_MULTICASTENS4_14ComposedLayoutINS4_7SwizzleILi3ELi4ELi3EEENS4_18smem_ptr_flag_bitsILi32EEENSS_INS5_IJNSA_ILi8EEENSA_ILi32EEEEEENS5_IJS17_SC_EEEEEEEvNS4_8identityENS4_18SM100_TMA_2SM_LOADES1B_vS1C_EENS_8epilogue10collective18CollectiveEpilogueINS1F_23Sm100TmaWarpSpecializedILi3ELi2ELi16ELb1ELb0EEEJNS5_IJSG_SG_SG_EEENS5_IJNSS_ISG_SC_EENSS_INS5_IJNSA_ILi16EEESB_EEENS5_IJSC_S17_EEEEEEEESI_SJ_SI_SJ_NS1F_6fusion15FusionCallbacksIS1J_NS1R_17LinearCombinationISI_fSI_fLNS_15FloatRoundStyleE2EEES1K_S1Q_JEEENS4_5SM1004TMEM4LOAD26SM100_TMEM_LOAD_32dp32b16xENS4_13SM90_TMA_LOADENS11_INS12_ILi2ELi4ELi3EEES15_NSS_INS5_IJS16_S1M_EEENS5_IJS1M_SC_EEEEEEENS4_39AutoVectorizingCopyWithAssumedAlignmentILi128EEENS4_14SM90_TMA_STOREES26_S28_S28_EEEvvEEEEvNT_6ParamsE,@function
        .size           _ZN7cutlass13device_kernelINS_4gemm6kernel13GemmUniversalIN4cute5tupleIJiiiiEEENS1_10collective13CollectiveMmaINS1_35MainloopSm100TmaUmmaWarpSpecializedILi4ELi2ELi4ENS5_IJNS4_1CILi2EEESB_NSA_ILi1EEEEEEEENS5_IJNSA_ILi128EEENSA_ILi64EEESG_EEENS_10tfloat32_tENS5_IJlSC_lEEESI_SJ_NS4_8TiledMMAINS4_8MMA_AtomIJNS4_23SM100_MMA_TF32_2x1SM_SSISI_SI_fLi128ELi64ELNS4_4UMMA5MajorE0ELSO_0ELNSN_7ScaleInE0ELSP_0EEEEEENS4_6LayoutINS5_IJSC_SC_SC_EEENS5_IJNSA_ILi0EEESU_SU_EEEEENS5_IJNS4_10UnderscoreESX_SX_EEEEENS4_28SM100_TMA_2SM_LOAD_MULTICASTENS4_14ComposedLayoutINS4_7SwizzleILi3ELi4ELi3EEENS4_18smem_ptr_flag_bitsILi32EEENSS_INS5_IJNSA_ILi8EEENSA_ILi32EEEEEENS5_IJS17_SC_EEEEEEEvNS4_8identityENS4_18SM100_TMA_2SM_LOADES1B_vS1C_EENS_8epilogue10collective18CollectiveEpilogueINS1F_23Sm100TmaWarpSpecializedILi3ELi2ELi16ELb1ELb0EEEJNS5_IJSG_SG_SG_EEENS5_IJNSS_ISG_SC_EENSS_INS5_IJNSA_ILi16EEESB_EEENS5_IJSC_S17_EEEEEEEESI_SJ_SI_SJ_NS1F_6fusion15FusionCallbacksIS1J_NS1R_17LinearCombinationISI_fSI_fLNS_15FloatRoundStyleE2EEES1K_S1Q_JEEENS4_5SM1004TMEM4LOAD26SM100_TMEM_LOAD_32dp32b16xENS4_13SM90_TMA_LOADENS11_INS12_ILi2ELi4ELi3EEES15_NSS_INS5_IJS16_S1M_EEENS5_IJS1M_SC_EEEEEEENS4_39AutoVectorizingCopyWithAssumedAlignmentILi128EEENS4_14SM90_TMA_STOREES26_S28_S28_EEEvvEEEEvNT_6ParamsE,(.L_x_177 - _ZN7cutlass13device_kernelINS_4gemm6kernel13GemmUniversalIN4cute5tupleIJiiiiEEENS1_10collective13CollectiveMmaINS1_35MainloopSm100TmaUmmaWarpSpecializedILi4ELi2ELi4ENS5_IJNS4_1CILi2EEESB_NSA_ILi1EEEEEEEENS5_IJNSA_ILi128EEENSA_ILi64EEESG_EEENS_10tfloat32_tENS5_IJlSC_lEEESI_SJ_NS4_8TiledMMAINS4_8MMA_AtomIJNS4_23SM100_MMA_TF32_2x1SM_SSISI_SI_fLi128ELi64ELNS4_4UMMA5MajorE0ELSO_0ELNSN_7ScaleInE0ELSP_0EEEEEENS4_6LayoutINS5_IJSC_SC_SC_EEENS5_IJNSA_ILi0EEESU_SU_EEEEENS5_IJNS4_10UnderscoreESX_SX_EEEEENS4_28SM100_TMA_2SM_LOAD_MULTICASTENS4_14ComposedLayoutINS4_7SwizzleILi3ELi4ELi3EEENS4_18smem_ptr_flag_bitsILi32EEENSS_INS5_IJNSA_ILi8EEENSA_ILi32EEEEEENS5_IJS17_SC_EEEEEEEvNS4_8identityENS4_18SM100_TMA_2SM_LOADES1B_vS1C_EENS_8epilogue10collective18CollectiveEpilogueINS1F_23Sm100TmaWarpSpecializedILi3ELi2ELi16ELb1ELb0EEEJNS5_IJSG_SG_SG_EEENS5_IJNSS_ISG_SC_EENSS_INS5_IJNSA_ILi16EEESB_EEENS5_IJSC_S17_EEEEEEEESI_SJ_SI_SJ_NS1F_6fusion15FusionCallbacksIS1J_NS1R_17LinearCombinationISI_fSI_fLNS_15FloatRoundStyleE2EEES1K_S1Q_JEEENS4_5SM1004TMEM4LOAD26SM100_TMEM_LOAD_32dp32b16xENS4_13SM90_TMA_LOADENS11_INS12_ILi2ELi4ELi3EEES15_NSS_INS5_IJS16_S1M_EEENS5_IJS1M_SC_EEEEEEENS4_39AutoVectorizingCopyWithAssumedAlignmentILi128EEENS4_14SM90_TMA_STOREES26_S28_S28_EEEvvEEEEvNT_6ParamsE)
        .other          _ZN7cutlass13device_kernelINS_4gemm6kernel13GemmUniversalIN4cute5tupleIJiiiiEEENS1_10collective13CollectiveMmaINS1_35MainloopSm100TmaUmmaWarpSpecializedILi4ELi2ELi4ENS5_IJNS4_1CILi2EEESB_NSA_ILi1EEEEEEEENS5_IJNSA_ILi128EEENSA_ILi64EEESG_EEENS_10tfloat32_tENS5_IJlSC_lEEESI_SJ_NS4_8TiledMMAINS4_8MMA_AtomIJNS4_23SM100_MMA_TF32_2x1SM_SSISI_SI_fLi128ELi64ELNS4_4UMMA5MajorE0ELSO_0ELNSN_7ScaleInE0ELSP_0EEEEEENS4_6LayoutINS5_IJSC_SC_SC_EEENS5_IJNSA_ILi0EEESU_SU_EEEEENS5_IJNS4_10UnderscoreESX_SX_EEEEENS4_28SM100_TMA_2SM_LOAD_MULTICASTENS4_14ComposedLayoutINS4_7SwizzleILi3ELi4ELi3EEENS4_18smem_ptr_flag_bitsILi32EEENSS_INS5_IJNSA_ILi8EEENSA_ILi32EEEEEENS5_IJS17_SC_EEEEEEEvNS4_8identityENS4_18SM100_TMA_2SM_LOADES1B_vS1C_EENS_8epilogue10collective18CollectiveEpilogueINS1F_23Sm100TmaWarpSpecializedILi3ELi2ELi16ELb1ELb0EEEJNS5_IJSG_SG_SG_EEENS5_IJNSS_ISG_SC_EENSS_INS5_IJNSA_ILi16EEESB_EEENS5_IJSC_S17_EEEEEEEESI_SJ_SI_SJ_NS1F_6fusion15FusionCallbacksIS1J_NS1R_17LinearCombinationISI_fSI_fLNS_15FloatRoundStyleE2EEES1K_S1Q_JEEENS4_5SM1004TMEM4LOAD26SM100_TMEM_LOAD_32dp32b16xENS4_13SM90_TMA_LOADENS11_INS12_ILi2ELi4ELi3EEES15_NSS_INS5_IJS16_S1M_EEENS5_IJS1M_SC_EEEEEEENS4_39AutoVectorizingCopyWithAssumedAlignmentILi128EEENS4_14SM90_TMA_STOREES26_S28_S28_EEEvvEEEEvNT_6ParamsE,@"STO_CUDA_ENTRY STV_DEFAULT"
_ZN7cutlass13device_kernelINS_4gemm6kernel13GemmUniversalIN4cute5tupleIJiiiiEEENS1_10collective13CollectiveMmaINS1_35MainloopSm100TmaUmmaWarpSpecializedILi4ELi2ELi4ENS5_IJNS4_1CILi2EEESB_NSA_ILi1EEEEEEEENS5_IJNSA_ILi128EEENSA_ILi64EEESG_EEENS_10tfloat32_tENS5_IJlSC_lEEESI_SJ_NS4_8TiledMMAINS4_8MMA_AtomIJNS4_23SM100_MMA_TF32_2x1SM_SSISI_SI_fLi128ELi64ELNS4_4UMMA5MajorE0ELSO_0ELNSN_7ScaleInE0ELSP_0EEEEEENS4_6LayoutINS5_IJSC_SC_SC_EEENS5_IJNSA_ILi0EEESU_SU_EEEEENS5_IJNS4_10UnderscoreESX_SX_EEEEENS4_28SM100_TMA_2SM_LOAD_MULTICASTENS4_14ComposedLayoutINS4_7SwizzleILi3ELi4ELi3EEENS4_18smem_ptr_flag_bitsILi32EEENSS_INS5_IJNSA_ILi8EEENSA_ILi32EEEEEENS5_IJS17_SC_EEEEEEEvNS4_8identityENS4_18SM100_TMA_2SM_LOADES1B_vS1C_EENS_8epilogue10collective18CollectiveEpilogueINS1F_23Sm100TmaWarpSpecializedILi3ELi2ELi16ELb1ELb0EEEJNS5_IJSG_SG_SG_EEENS5_IJNSS_ISG_SC_EENSS_INS5_IJNSA_ILi16EEESB_EEENS5_IJSC_S17_EEEEEEEESI_SJ_SI_SJ_NS1F_6fusion15FusionCallbacksIS1J_NS1R_17LinearCombinationISI_fSI_fLNS_15FloatRoundStyleE2EEES1K_S1Q_JEEENS4_5SM1004TMEM4LOAD26SM100_TMEM_LOAD_32dp32b16xENS4_13SM90_TMA_LOADENS11_INS12_ILi2ELi4ELi3EEES15_NSS_INS5_IJS16_S1M_EEENS5_IJS1M_SC_EEEEEEENS4_39AutoVectorizingCopyWithAssumedAlignmentILi128EEENS4_14SM90_TMA_STOREES26_S28_S28_EEEvvEEEEvNT_6ParamsE:
[----:B------:R-:W1:Y:S01]  /*0000*/  LDC R1, c[0x0][0x37c] ;  /* 0x0000df00ff017b82 */ /* 0x000e620000000800 */
[----:B------:R-:W2:Y:S01]  /*0010*/  S2R R63, SR_TID.X ;  /* 0x00000000003f7919 */ /* 0x000ea20000002100 */
[----:B------:R-:W3:Y:S06]  /*0020*/  LDCU.64 UR8, c[0x0][0x890] ;  /* 0x00011200ff0877ac */ /* 0x000eec0008000a00 */
[----:B------:R-:W4:Y:S01]  /*0030*/  S2UR UR53, SR_CgaCtaId ;  /* 0x00000000003579c3 */ /* 0x000f220000008800 */
[----:B------:R-:W-:Y:S02]  /*0040*/  PRMT R56, RZ, 0x7610, R56 ;  /* 0x00007610ff387816 */ /* 0x000fe40000000038 */
[----:B------:R-:W-:Y:S01]  /*0050*/  ELECT P1, URZ, PT ;  /* 0x0000000000ff782f */ /* 0x000fe20003820000 */
[----:B---3--:R-:W-:-:S04]  /*0060*/  UISETP.NE.U32.AND UP0, UPT, UR8, URZ, UPT ;  /* 0x000000ff0800728c */ /* 0x008fc8000bf05070 */
[----:B------:R-:W-:Y:S02]  /*0070*/  UISETP.NE.AND.EX UP0, UPT, UR9, URZ, UPT, UP0 ;  /* 0x000000ff0900728c */ /* 0x000fe4000bf05300 */
[----:B----4-:R-:W-:Y:S02]  /*0080*/  ULOP3.LUT UR68, UR53, 0x1, URZ, 0xc0, !UPT ;  /* 0x0000000135447892 */ /* 0x010fe4000f8ec0ff */
[----:B------:R-:W-:Y:S01]  /*0090*/  ULOP3.LUT UR69, UR53, 0x1, URZ, 0x3c, !UPT ;  /* 0x0000000135457892 */ /* 0x000fe2000f8e3cff */
[----:B--2---:R-:W-:-:S05]  /*00a0*/  SHF.R.U32.HI R57, RZ, 0x5, R63 ;  /* 0x00000005ff397819 */ /* 0x004fca000001163f */
[----:B------:R-:W2:Y:S02]  /*00b0*/  SHFL.IDX PT, R0, R57, RZ, 0x1f ;  /* 0x00001fff39007589 */ /* 0x000ea400000e0000 */
[----:B--2---:R-:W-:Y:S01]  /*00c0*/  R2UR UR18, R0 ;  /* 0x00000000001272ca */ /* 0x004fe200000e0000 */
[----:B-1----:R-:W-:-:S14]  /*00d0*/  BRA.U UP0, `(.L_x_0) ;  /* 0x0000000100307547 */ /* 0x002fdc000b800000 */
[----:B------:R-:W1:Y:S02]  /*00e0*/  LDCU.64 UR4, c[0x0][0x888] ;  /* 0x00011100ff0477ac */ /* 0x000e640008000a00 */
[----:B-1----:R-:W-:-:S04]  /*00f0*/  UISETP.NE.U32.AND UP0, UPT, UR4, URZ, UPT ;  /* 0x000000ff0400728c */ /* 0x002fc8000bf05070 */
[----:B------:R-:W-:-:S09]  /*0100*/  UISETP.NE.AND.EX UP0, UPT, UR5, URZ, UPT, UP0 ;  /* 0x000000ff0500728c */ /* 0x000fd2000bf05300 */
[----:B------:R-:W-:Y:S05]  /*0110*/  BRA.U !UP0, `(.L_x_1) ;  /* 0x0000000108147547 */ /* 0x000fea000b800000 */
[----:B------:R-:W1:Y:S01]  /*0120*/  LDC.64 R2, c[0x0][0x888] ;  /* 0x00022200ff027b82 */ /* 0x000e620000000a00 */
[----:B------:R-:W1:Y:S02]  /*0130*/  LDCU.64 UR4, c[0x0][0x358] ;  /* 0x00006b00ff0477ac */ /* 0x000e640008000a00 */
[----:B-1----:R1:W5:Y:S01]  /*0140*/  LDG.E R27, desc[UR4][R2.64] ;  /* 0x00000004021b7981 */ /* 0x002362000c1e1900 */
[----:B------:R-:W-:Y:S01]  /*0150*/  HFMA2 R56, -RZ, RZ, 0, 5.9604644775390625e-08 ;  /* 0x00000001ff387431 */ /* 0x000fe200000001ff */
[----:B------:R-:W-:Y:S05]  /*0160*/  BRA `(.L_x_0) ;  /* 0x00000000000c7947 */ /* 0x000fea0003800000 */
.L_x_1:
[----:B------:R-:W1:Y:S01]  /*0170*/  LDCU UR4, c[0x0][0x880] ;  /* 0x00011000ff0477ac */ /* 0x000e620008000800 */
[----:B------:R-:W-:Y:S01]  /*0180*/  HFMA2 R56, -RZ, RZ, 0, 5.9604644775390625e-08 ;  /* 0x00000001ff387431 */ /* 0x000fe200000001ff */
[----:B-1----:R-:W-:-:S07]  /*0190*/  MOV R27, UR4 ;  /* 0x00000004001b7c02 */ /* 0x002fce0008000f00 */
.L_x_0:
[----:B------:R-:W2:Y:S02]  /*01a0*/  LDCU.64 UR4, c[0x0][0x8b0] ;  /* 0x00011600ff0477ac */ /* 0x000ea40008000a00 */
[----:B--2---:R-:W-:-:S04]  /*01b0*/  UISETP.NE.U32.AND UP0, UPT, UR4, URZ, UPT ;  /* 0x000000ff0400728c */ /* 0x004fc8000bf05070 */
[----:B------:R-:W-:-:S09]  /*01c0*/  UISETP.NE.AND.EX UP0, UPT, UR5, URZ, UPT, UP0 ;  /* 0x000000ff0500728c */ /* 0x000fd2000bf05300 */
[----:B------:R-:W-:Y:S05]  /*01d0*/  BRA.U UP0, `(.L_x_2) ;  /* 0x0000000100287547 */ /* 0x000fea000b800000 */
[----:B------:R-:W2:Y:S02]  /*01e0*/  LDCU.64 UR4, c[0x0][0x8a8] ;  /* 0x00011500ff0477ac */ /* 0x000ea40008000a00 */
[----:B--2---:R-:W-:-:S04]  /*01f0*/  UISETP.NE.U32.AND UP0, UPT, UR4, URZ, UPT ;  /* 0x000000ff0400728c */ /* 0x004fc8000bf05070 */
[----:B------:R-:W-:-:S09]  /*0200*/  UISETP.NE.AND.EX UP0, UPT, UR5, URZ, UPT, UP0 ;  /* 0x000000ff0500728c */ /* 0x000fd2000bf05300 */
[----:B------:R-:W-:Y:S05]  /*0210*/  BRA.U !UP0, `(.L_x_3) ;  /* 0x0000000108107547 */ /* 0x000fea000b800000 */
[----:B------:R-:W2:Y:S01]  /*0220*/  LDC.64 R24, c[0x0][0x8a8] ;  /* 0x00022a00ff187b82 */ /* 0x000ea20000000a00 */
[----:B------:R-:W2:Y:S02]  /*0230*/  LDCU.64 UR4, c[0x0][0x358] ;  /* 0x00006b00ff0477ac */ /* 0x000ea40008000a00 */
[----:B--2---:R2:W5:Y:S01]  /*0240*/  LDG.E R24, desc[UR4][R24.64] ;  /* 0x0000000418187981 */ /* 0x004562000c1e1900 */
[----:B------:R-:W-:Y:S05]  /*0250*/  BRA `(.L_x_2) ;  /* 0x0000000000087947 */ /* 0x000fea0003800000 */
.L_x_3:
[----:B------:R-:W2:Y:S02]  /*0260*/  LDCU UR4, c[0x0][0x8a0] ;  /* 0x00011400ff0477ac */ /* 0x000ea40008000800 */
[----:B--2---:R-:W-:Y:S02]  /*0270*/  MOV R24, UR4 ;  /* 0x0000000400187c02 */ /* 0x004fe40008000f00 */
.L_x_2:
[----:B------:R-:W-:Y:S01]  /*0280*/  IMAD.U32 R0, RZ, RZ, UR18 ;  /* 0x00000012ff007e24 */ /* 0x000fe2000f8e00ff */
[----:B------:R-:W-:Y:S04]  /*0290*/  BSSY.RECONVERGENT B0, `(.L_x_4) ;  /* 0x000000c000007945 */ /* 0x000fe80003800200 */
[C---:B------:R-:W-:Y:S02]  /*02a0*/  ISETP.NE.OR P2, PT, R0.reuse, 0x1, !P1 ;  /* 0x000000010000780c */ /* 0x040fe40004f45670 */
[----:B------:R-:W-:-:S11]  /*02b0*/  ISETP.NE.OR P0, PT, R0, 0x3, !P1 ;  /* 0x000000030000780c */ /* 0x000fd60004f05670 */
[----:B------:R-:W-:Y:S05]  /*02c0*/  @P2 BRA `(.L_x_5) ;  /* 0x0000000000202947 */ /* 0x000fea0003800000 */
[----:B------:R-:W3:Y:S02]  /*02d0*/  LDCU.64 UR4, c[0x0][0x348] ;  /* 0x00006900ff0477ac */ /* 0x000ee40008000a00 */
[----:B---3--:R-:W-:Y:S02]  /*02e0*/  UIADD3 UR6, UP1, UPT, UR4, 0x80, URZ ;  /* 0x0000008004067890 */ /* 0x008fe4000ff3e0ff */
[----:B------:R-:W-:Y:S02]  /*02f0*/  UIADD3 UR4, UP0, UPT, UR4, 0x180, URZ ;  /* 0x0000018004047890 */ /* 0x000fe4000ff1e0ff */
[----:B------:R-:W-:Y:S02]  /*0300*/  UIADD3.X UR7, UPT, UPT, URZ, UR5, URZ, UP1, !UPT ;  /* 0x00000005ff077290 */ /* 0x000fe40008ffe4ff */
[----:B------:R-:W-:-:S07]  /*0310*/  UIADD3.X UR5, UPT, UPT, URZ, UR5, URZ, UP0, !UPT ;  /* 0x00000005ff057290 */ /* 0x000fce00087fe4ff */
[----:B------:R3:W-:Y:S02]  /*0320*/  UTMACCTL.PF [UR6] ;  /* 0x00000000060079b9 */ /* 0x0007e40008040000 */
[----:B------:R3:W-:Y:S02]  /*0330*/  UTMACCTL.PF [UR4] ;  /* 0x00000000040079b9 */ /* 0x0007e40008040000 */
[----:B---3--:R-:W-:Y:S01]  /*0340*/  NOP ;  /* 0x0000000000007918 */ /* 0x008fe20000000000 */
.L_x_5:
[----:B------:R-:W-:Y:S05]  /*0350*/  BSYNC.RECONVERGENT B0 ;  /* 0x0000000000007941 */ /* 0x000fea0003800200 */
.L_x_4:
[----:B------:R-:W-:Y:S04]  /*0360*/  BSSY.RECONVERGENT B0, `(.L_x_6) ;  /* 0x000000a000007945 */ /* 0x000fe80003800200 */
        /* <DEDUP_REMOVED lines=9> */
.L_x_7:
[----:B------:R-:W-:Y:S05]  /*0400*/  BSYNC.RECONVERGENT B0 ;  /* 0x0000000000007941 */ /* 0x000fea0003800200 */
.L_x_6:
[----:B------:R-:W3:Y:S01]  /*0410*/  LDCU.64 UR4, c[0x0][0x888] ;  /* 0x00011100ff0477ac */ /* 0x000ee20008000a00 */
[----:B------:R-:W-:Y:S02]  /*0420*/  UISETP.EQ.U32.AND UP1, UPT, UR8, URZ, UPT ;  /* 0x000000ff0800728c */ /* 0x000fe4000bf22070 */
[----:B------:R-:W-:Y:S02]  /*0430*/  UPLOP3.LUT UP3, UPT, UPT, UPT, UPT, 0x80, 0x8 ;  /* 0x000000000008789c */ /* 0x000fe40003f6f070 */
[----:B---3--:R-:W-:-:S04]  /*0440*/  UISETP.NE.U32.AND UP0, UPT, UR4, URZ, UPT ;  /* 0x000000ff0400728c */ /* 0x008fc8000bf05070 */
[----:B------:R-:W-:-:S04]  /*0450*/  UISETP.NE.AND.EX UP0, UPT, UR5, URZ, UPT, UP0 ;  /* 0x000000ff0500728c */ /* 0x000fc8000bf05300 */
[----:B------:R-:W-:-:S04]  /*0460*/  UISETP.EQ.OR.EX UP2, UPT, UR9, URZ, !UP0, UP1 ;  /* 0x000000ff0900728c */ /* 0x000fc8000c742710 */
[----:B------:R-:W-:-:S06]  /*0470*/  UP2UR UR4, UPR, URZ, 0x4 ;  /* 0x00000004ff047883 */ /* 0x000fcc0008000000 */
[----:B------:R-:W-:Y:S01]  /*0480*/  MOV R60, UR4 ;  /* 0x00000004003c7c02 */ /* 0x000fe20008000f00 */
[----:B------:R-:W-:Y:S06]  /*0490*/  BRA.U !UP2, `(.L_x_8) ;  /* 0x000000010a207547 */ /* 0x000fec000b800000 */
[----:B------:R-:W-:Y:S01]  /*04a0*/  UISETP.NE.U32.AND UP1, UPT, UR8, URZ, UPT ;  /* 0x000000ff0800728c */ /* 0x000fe2000bf25070 */
[----:B-----5:R-:W-:Y:S01]  /*04b0*/  FSETP.NEU.AND P0, PT, R27, RZ, PT ;  /* 0x000000ff1b00720b */ /* 0x020fe20003f0d000 */
[----:B------:R-:W-:Y:S02]  /*04c0*/  USEL UR4, URZ, 0xffffffff, UP0 ;  /* 0xffffffffff047887 */ /* 0x000fe40008000000 */
[----:B------:R-:W-:-:S10]  /*04d0*/  UISETP.NE.AND.EX UP1, UPT, UR9, URZ, UPT, UP1 ;  /* 0x000000ff0900728c */ /* 0x000fd4000bf25310 */
[----:B------:R-:W-:Y:S01]  /*04e0*/  VOTEU.ANY UP0, P0 ;  /* 0x0000000000ff7886 */ /* 0x000fe20000000100 */
[----:B------:R-:W-:-:S04]  /*04f0*/  @!UP1 USEL UR4, URZ, 0xffffffff, UP0 ;  /* 0xffffffffff049887 */ /* 0x000fc80008000000 */
[----:B------:R-:W-:-:S04]  /*0500*/  ULOP3.LUT UR4, UR4, 0x1, URZ, 0xc0, !UPT ;  /* 0x0000000104047892 */ /* 0x000fc8000f8ec0ff */
[----:B------:R-:W-:-:S11]  /*0510*/  UISETP.NE.U32.AND UP3, UPT, UR4, 0x1, UPT ;  /* 0x000000010400788c */ /* 0x000fd6000bf65070 */
.L_x_8:
[----:B------:R-:W3:Y:S01]  /*0520*/  SHFL.IDX PT, R0, R57, RZ, 0x1f ;  /* 0x00001fff39007589 */ /* 0x000ee200000e0000 */
[----:B------:R-:W-:-:S04]  /*0530*/  UISETP.NE.AND UP0, UPT, UR18, 0x2, UPT ;  /* 0x000000021200788c */ /* 0x000fc8000bf05270 */
[----:B------:R-:W-:Y:S02]  /*0540*/  UISETP.EQ.AND UP1, UPT, UR68, URZ, !UP0 ;  /* 0x000000ff4400728c */ /* 0x000fe4000c722270 */
[----:B------:R-:W-:-:S04]  /*0550*/  USEL UR43, URZ, 0x1, UP0 ;  /* 0x00000001ff2b7887 */ /* 0x000fc80008000000 */
[----:B------:R-:W-:Y:S02]  /*0560*/  PLOP3.LUT P3, PT, P1, PT, UP1, 0x80, 0x8 ;  /* 0x000000000008781c */ /* 0x000fe40000f6f018 */
[----:B---3--:R-:W-:-:S13]  /*0570*/  ISETP.NE.AND P0, PT, R0, RZ, PT ;  /* 0x000000ff0000720c */ /* 0x008fda0003f05270 */
[----:B------:R-:W-:Y:S05]  /*0580*/  @P0 BRA `(.L_x_9) ;  /* 0x0000000000540947 */ /* 0x000fea0003800000 */
[----:B------:R-:W-:Y:S01]  /*0590*/  UMOV UR4, 0x400 ;  /* 0x0000040000047882 */ /* 0x000fe20000000000 */
[----:B------:R-:W-:Y:S01]  /*05a0*/  UMOV UR8, 0x1 ;  /* 0x0000000100087882 */ /* 0x000fe20000000000 */
[----:B------:R-:W-:Y:S01]  /*05b0*/  UMOV UR6, 0x2 ;  /* 0x0000000200067882 */ /* 0x000fe20000000000 */
[----:B------:R-:W-:Y:S02]  /*05c0*/  ULEA UR4, UR53, UR4, 0x18 ;  /* 0x0000000435047291 */ /* 0x000fe4000f8ec0ff */
[----:B------:R-:W-:-:S04]  /*05d0*/  UIADD3 UR8, UPT, UPT, -UR8, 0x100000, URZ ;  /* 0x0010000008087890 */ /* 0x000fc8000fffe1ff */
[----:B------:R-:W-:Y:S02]  /*05e0*/  USHF.L.U32 UR9, UR8, 0xb, URZ ;  /* 0x0000000b08097899 */ /* 0x000fe400080006ff */
[----:B------:R-:W-:Y:S02]  /*05f0*/  USHF.L.U32 UR8, UR8, 0x1, URZ ;  /* 0x0000000108087899 */ /* 0x000fe400080006ff */
[----:B------:R-:W-:-:S04]  /*0600*/  UIADD3 UR6, UPT, UPT, -UR6, 0x100000, URZ ;  /* 0x0010000006067890 */ /* 0x000fc8000fffe1ff */
[----:B------:R-:W-:Y:S02]  /*0610*/  USHF.L.U32 UR7, UR6, 0xb, URZ ;  /* 0x0000000b06077899 */ /* 0x000fe400080006ff */
[----:B------:R-:W-:Y:S01]  /*0620*/  USHF.L.U32 UR6, UR6, 0x1, URZ ;  /* 0x0000000106067899 */ /* 0x000fe200080006ff */
[----:B------:R-:W-:Y:S01]  /*0630*/  ELECT P0, URZ, PT ;  /* 0x0000000000ff782f */ /* 0x000fe20003800000 */
[----:B------:R-:W3:Y:S02]  /*0640*/  FENCE.VIEW.ASYNC.S ;  /* 0x00000000000073c6 */ /* 0x000ee40000000000 */
[----:B---3--:R3:W4:Y:S08]  /*0650*/  SYNCS.EXCH.64 URZ, [UR4], UR8 ;  /* 0x0000000804ff75b2 */ /* 0x0087300008000100 */
[----:B------:R3:W1:Y:S01]  /*0660*/  SYNCS.EXCH.64 URZ, [UR4+0x20], UR6 ;  /* 0x0000200604ff75b2 */ /* 0x0006620008000100 */
[----:B------:R3:W1:Y:S01]  /*0670*/  SYNCS.EXCH.64 URZ, [UR4+0x8], UR8 ;  /* 0x0000080804ff75b2 */ /* 0x0006620008000100 */
[----:B------:R3:W1:Y:S01]  /*0680*/  SYNCS.EXCH.64 URZ, [UR4+0x28], UR6 ;  /* 0x0000280604ff75b2 */ /* 0x0006620008000100 */
[----:B------:R3:W1:Y:S01]  /*0690*/  SYNCS.EXCH.64 URZ, [UR4+0x10], UR8 ;  /* 0x0000100804ff75b2 */ /* 0x0006620008000100 */
[----:B------:R3:W1:Y:S01]  /*06a0*/  SYNCS.EXCH.64 URZ, [UR4+0x30], UR6 ;  /* 0x0000300604ff75b2 */ /* 0x0006620008000100 */
[----:B------:R3:W1:Y:S01]  /*06b0*/  SYNCS.EXCH.64 URZ, [UR4+0x18], UR8 ;  /* 0x0000180804ff75b2 */ /* 0x0006620008000100 */
[----:B------:R3:W1:Y:S01]  /*06c0*/  SYNCS.EXCH.64 URZ, [UR4+0x38], UR6 ;  /* 0x0000380604ff75b2 */ /* 0x0006620008000100 */
[----:B------:R-:W-:Y:S01]  /*06d0*/  NOP ;  /* 0x0000000000007918 */ /* 0x000fe20000000000 */
.L_x_9:
[----:B------:R-:W2:Y:S01]  /*06e0*/  SHFL.IDX PT, R0, R57, RZ, 0x1f ;  /* 0x00001fff39007589 */ /* 0x000ea200000e0000 */
[----:B------:R-:W-:Y:S01]  /*06f0*/  NOP ;  /* 0x0000000000007918 */ /* 0x000fe20000000000 */
[----:B--2---:R-:W-:-:S13]  /*0700*/  ISETP.NE.AND P0, PT, R0, 0x1, PT ;  /* 0x000000010000780c */ /* 0x004fda0003f05270 */
[----:B------:R-:W-:Y:S05]  /*0710*/  @P0 BRA `(.L_x_10) ;  /* 0x00000000004c0947 */ /* 0x000fea0003800000 */
[----:B---3--:R-:W-:Y:S01]  /*0720*/  UMOV UR4, 0x400 ;  /* 0x0000040000047882 */ /* 0x008fe20000000000 */
        /* <DEDUP_REMOVED lines=10> */
[----:B------:R-:W2:Y:S02]  /*07d0*/  FENCE.VIEW.ASYNC.S ;  /* 0x00000000000073c6 */ /* 0x000ea40000000000 */
[----:B--2---:R2:W3:Y:S08]  /*07e0*/  SYNCS.EXCH.64 URZ, [UR4+0x40], UR8 ;  /* 0x0000400804ff75b2 */ /* 0x0044f00008000100 */
[----:B------:R2:W1:Y:S01]  /*07f0*/  SYNCS.EXCH.64 URZ, [UR4+0x58], UR6 ;  /* 0x0000580604ff75b2 */ /* 0x0004620008000100 */
[----:B------:R2:W1:Y:S01]  /*0800*/  SYNCS.EXCH.64 URZ, [UR4+0x48], UR8 ;  /* 0x0000480804ff75b2 */ /* 0x0004620008000100 */
[----:B------:R2:W1:Y:S01]  /*0810*/  SYNCS.EXCH.64 URZ, [UR4+0x60], UR6 ;  /* 0x0000600604ff75b2 */ /* 0x0004620008000100 */
[----:B------:R2:W1:Y:S01]  /*0820*/  SYNCS.EXCH.64 URZ, [UR4+0x50], UR8 ;  /* 0x0000500804ff75b2 */ /* 0x0004620008000100 */
[----:B------:R2:W1:Y:S01]  /*0830*/  SYNCS.EXCH.64 URZ, [UR4+0x68], UR6 ;  /* 0x0000680604ff75b2 */ /* 0x0004620008000100 */
[----:B------:R-:W-:Y:S01]  /*0840*/  NOP ;  /* 0x0000000000007918 */ /* 0x000fe20000000000 */
.L_x_10:
[----:B------:R-:W4:Y:S01]  /*0850*/  SHFL.IDX PT, R0, R57, RZ, 0x1f ;  /* 0x00001fff39007589 */ /* 0x000f2200000e0000 */
[----:B------:R-:W-:Y:S01]  /*0860*/  NOP ;  /* 0x0000000000007918 */ /* 0x000fe20000000000 */
[----:B----4-:R-:W-:-:S13]  /*0870*/  ISETP.NE.AND P0, PT, R0, 0x3, PT ;  /* 0x000000030000780c */ /* 0x010fda0003f05270 */
[----:B------:R-:W-:Y:S05]  /*0880*/  @P0 BRA `(.L_x_11) ;  /* 0x00000000002c0947 */ /* 0x000fea0003800000 */
[----:B--23--:R-:W-:Y:S01]  /*0890*/  UMOV UR6, 0x400 ;  /* 0x0000040000067882 */ /* 0x00cfe20000000000 */
[----:B------:R-:W-:Y:S01]  /*08a0*/  UMOV UR4, 0x20 ;  /* 0x0000002000047882 */ /* 0x000fe20000000000 */
[----:B------:R-:W-:Y:S02]  /*08b0*/  ULEA UR6, UR53, UR6, 0x18 ;  /* 0x0000000635067291 */ /* 0x000fe4000f8ec0ff */
[----:B------:R-:W-:-:S04]  /*08c0*/  UIADD3 UR4, UPT, UPT, -UR4, 0x100000, URZ ;  /* 0x0010000004047890 */ /* 0x000fc8000fffe1ff */
[----:B------:R-:W-:Y:S02]  /*08d0*/  USHF.L.U32 UR5, UR4, 0xb, URZ ;  /* 0x0000000b04057899 */ /* 0x000fe400080006ff */
[----:B------:R-:W-:Y:S01]  /*08e0*/  USHF.L.U32 UR4, UR4, 0x1, URZ ;  /* 0x0000000104047899 */ /* 0x000fe200080006ff */
[----:B------:R-:W-:Y:S01]  /*08f0*/  ELECT P0, URZ, PT ;  /* 0x0000000000ff782f */ /* 0x000fe20003800000 */
[----:B------:R-:W2:Y:S10]  /*0900*/  FENCE.VIEW.ASYNC.S ;  /* 0x00000000000073c6 */ /* 0x000eb40000000000 */
[----:B--2---:R4:W2:Y:S01]  /*0910*/  SYNCS.EXCH.64 URZ, [UR6+0x70], UR4 ;  /* 0x0000700406ff75b2 */ /* 0x0048a20008000100 */
[----:B------:R4:W3:Y:S02]  /*0920*/  SYNCS.EXCH.64 URZ, [UR6+0x78], UR4 ;  /* 0x0000780406ff75b2 */ /* 0x0008e40008000100 */
[----:B----4-:R-:W-:Y:S01]  /*0930*/  NOP ;  /* 0x0000000000007918 */ /* 0x010fe20000000000 */
.L_x_11:
[----:B------:R-:W4:Y:S01]  /*0940*/  SHFL.IDX PT, R0, R57, RZ, 0x1f ;  /* 0x00001fff39007589 */ /* 0x000f2200000e0000 */
[----:B------:R-:W-:Y:S01]  /*0950*/  NOP ;  /* 0x0000000000007918 */ /* 0x000fe20000000000 */
[----:B----4-:R-:W-:-:S13]  /*0960*/  ISETP.NE.AND P0, PT, R0, 0x4, PT ;  /* 0x000000040000780c */ /* 0x010fda0003f05270 */
[----:B------:R-:W-:Y:S05]  /*0970*/  @P0 BRA `(.L_x_12) ;  /* 0x0000000000480947 */ /* 0x000fea0003800000 */
[----:B--23--:R-:W-:Y:S01]  /*0980*/  UMOV UR4, 0x3a0 ;  /* 0x000003a000047882 */ /* 0x00cfe20000000000 */
[----:B------:R-:W-:Y:S01]  /*0990*/  UMOV UR6, 0x400 ;  /* 0x0000040000067882 */ /* 0x000fe20000000000 */
[----:B------:R-:W-:Y:S01]  /*09a0*/  USEL UR4, UR4, 0x320, UP3 ;  /* 0x0000032004047887 */ /* 0x000fe20009800000 */
        /* <DEDUP_REMOVED lines=10> */
[----:B--2---:R4:W2:Y:S08]  /*0a50*/  SYNCS.EXCH.64 URZ, [UR6+0x80], UR8 ;  /* 0x0000800806ff75b2 */ /* 0x0048b00008000100 */
[----:B------:R4:W3:Y:S01]  /*0a60*/  SYNCS.EXCH.64 URZ, [UR6+0x90], UR4 ;  /* 0x0000900406ff75b2 */ /* 0x0008e20008000100 */
[----:B------:R4:W1:Y:S01]  /*0a70*/  SYNCS.EXCH.64 URZ, [UR6+0x88], UR8 ;  /* 0x0000880806ff75b2 */ /* 0x0008620008000100 */
[----:B------:R4:W1:Y:S02]  /*0a80*/  SYNCS.EXCH.64 URZ, [UR6+0x98], UR4 ;  /* 0x0000980406ff75b2 */ /* 0x0008640008000100 */
[----:B----4-:R-:W-:Y:S01]  /*0a90*/  NOP ;  /* 0x0000000000007918 */ /* 0x010fe20000000000 */
.L_x_12:
[----:B------:R-:W4:Y:S01]  /*0aa0*/  SHFL.IDX PT, R0, R57, RZ, 0x1f ;  /* 0x00001fff39007589 */ /* 0x000f2200000e0000 */
[----:B------:R-:W-:Y:S01]  /*0ab0*/  NOP ;  /* 0x0000000000007918 */ /* 0x000fe20000000000 */
[----:B----4-:R-:W-:-:S13]  /*0ac0*/  ISETP.NE.AND P0, PT, R0, 0x5, PT ;  /* 0x000000050000780c */ /* 0x010fda0003f05270 */
[----:B------:R-:W-:Y:S05]  /*0ad0*/  @P0 BRA `(.L_x_13) ;  /* 0x0000000000540947 */ /* 0x000fea0003800000 */
[----:B--23--:R-:W-:Y:S01]  /*0ae0*/  UMOV UR4, 0x400 ;  /* 0x0000040000047882 */ /* 0x00cfe20000000000 */
        /* <DEDUP_REMOVED lines=14> */
[----:B------:R4:W1:Y:S01]  /*0bd0*/  SYNCS.EXCH.64 URZ, [UR4+0xc8], UR8 ;  /* 0x0000c80804ff75b2 */ /* 0x0008620008000100 */
[----:B------:R4:W1:Y:S01]  /*0be0*/  SYNCS.EXCH.64 URZ, [UR4+0xb0], UR6 ;  /* 0x0000b00604ff75b2 */ /* 0x0008620008000100 */
[----:B------:R4:W1:Y:S01]  /*0bf0*/  SYNCS.EXCH.64 URZ, [UR4+0xd0], UR8 ;  /* 0x0000d00804ff75b2 */ /* 0x0008620008000100 */
[----:B------:R4:W1:Y:S01]  /*0c00*/  SYNCS.EXCH.64 URZ, [UR4+0xb8], UR6 ;  /* 0x0000b80604ff75b2 */ /* 0x0008620008000100 */
[----:B------:R4:W1:Y:S02]  /*0c10*/  SYNCS.EXCH.64 URZ, [UR4+0xd8], UR8 ;  /* 0x0000d80804ff75b2 */ /* 0x0008640008000100 */
[----:B----4-:R-:W-:Y:S01]  /*0c20*/  NOP ;  /* 0x0000000000007918 */ /* 0x010fe20000000000 */
.L_x_13:
[----:B------:R-:W4:Y:S01]  /*0c30*/  SHFL.IDX PT, R0, R57, RZ, 0x1f ;  /* 0x00001fff39007589 */ /* 0x000f2200000e0000 */
[----:B------:R-:W-:Y:S01]  /*0c40*/  ISETP.NE.OR P1, PT, RZ, UR18, !P1 ;  /* 0x00000012ff007c0c */ /* 0x000fe2000cf25670 */
        /* <DEDUP_REMOVED lines=12> */
[----:B------:R4:W3:Y:S01]  /*0d10*/  SYNCS.EXCH.64 URZ, [UR4+0xf0], UR6 ;  /* 0x0000f00604ff75b2 */ /* 0x0008e20008000100 */
[----:B------:R4:W1:Y:S01]  /*0d20*/  SYNCS.EXCH.64 URZ, [UR4+0xe8], UR6 ;  /* 0x0000e80604ff75b2 */ /* 0x0008620008000100 */
[----:B------:R4:W1:Y:S02]  /*0d30*/  SYNCS.EXCH.64 URZ, [UR4+0xf8], UR6 ;  /* 0x0000f80604ff75b2 */ /* 0x0008640008000100 */
[----:B----4-:R-:W-:Y:S01]  /*0d40*/  NOP ;  /* 0x0000000000007918 */ /* 0x010fe20000000000 */
.L_x_14:
[----:B------:R-:W-:Y:S01]  /*0d50*/  VOTEU.ALL UP0, P1 ;  /* 0x0000000000ff7886 */ /* 0x000fe20000800000 */
[----:B--23--:R-:W-:Y:S01]  /*0d60*/  UMOV UR4, 0x20 ;  /* 0x0000002000047882 */ /* 0x00cfe20000000000 */
[----:B------:R-:W2:Y:S01]  /*0d70*/  LDCU UR7, c[0x0][0x36c] ;  /* 0x00006d80ff0777ac */ /* 0x000ea20008000800 */
[----:B------:R-:W-:Y:S01]  /*0d80*/  NOP ;  /* 0x0000000000007918 */ /* 0x000fe20000000000 */
[----:B-1----:R-:W-:Y:S01]  /*0d90*/  LOP3.LUT R3, R63, 0x1f, RZ, 0xc0, !PT ;  /* 0x0000001f3f037812 */ /* 0x002fe200078ec0ff */
[----:B------:R-:W-:Y:S01]  /*0da0*/  @!UP0 UMOV UR6, 0x400 ;  /* 0x0000040000068882 */ /* 0x000fe20000000000 */
[----:B------:R-:W-:-:S04]  /*0db0*/  @!UP0 UIADD3 UR4, UPT, UPT, -UR4, 0x100000, URZ ;  /* 0x0010000004048890 */ /* 0x000fc8000fffe1ff */
[----:B------:R-:W-:Y:S02]  /*0dc0*/  @!UP0 USHF.L.U32 UR5, UR4, 0xb, URZ ;  /* 0x0000000b04058899 */ /* 0x000fe400080006ff */
[----:B------:R-:W-:Y:S02]  /*0dd0*/  @!UP0 USHF.L.U32 UR4, UR4, 0x1, URZ ;  /* 0x0000000104048899 */ /* 0x000fe400080006ff */
[----:B------:R-:W-:Y:S01]  /*0de0*/  @!UP0 ULEA UR6, UR53, UR6, 0x18 ;  /* 0x0000000635068291 */ /* 0x000fe2000f8ec0ff */
[----:B------:R-:W-:Y:S01]  /*0df0*/  VOTEU.ALL UP0, P1 ;  /* 0x0000000000ff7886 */ /* 0x000fe20000800000 */
[----:B------:R-:W-:Y:S02]  /*0e00*/  UISETP.NE.AND UP4, UPT, UR18, URZ, UPT ;  /* 0x000000ff1200728c */ /* 0x000fe4000bf85270 */
[----:B--2---:R-:W-:Y:S01]  /*0e10*/  UISETP.EQ.U32.AND UP5, UPT, UR7, 0x1, UPT ;  /* 0x000000010700788c */ /* 0x004fe2000bfa2070 */
[----:B------:R-:W1:Y:S07]  /*0e20*/  FENCE.VIEW.ASYNC.S ;  /* 0x00000000000073c6 */ /* 0x000e6e0000000000 */
[----:B-1----:R1:W2:Y:S01]  /*0e30*/  @!UP0 SYNCS.EXCH.64 URZ, [UR6+0x100], UR4 ;  /* 0x0001000406ff85b2 */ /* 0x0022a20008000100 */
[----:B------:R-:W-:Y:S05]  /*0e40*/  BRA.U !UP5, `(.L_x_15) ;  /* 0x000000010d087547 */ /* 0x000fea000b800000 */
[----:B--2---:R-:W-:Y:S01]  /*0e50*/  UCGABAR_ARV ;  /* 0x00000000000079c7 */ /* 0x004fe20008000000 */
[----:B------:R-:W-:Y:S05]  /*0e60*/  BRA `(.L_x_16) ;  /* 0x0000000000047947 */ /* 0x000fea0003800000 */
.L_x_15:
[----:B--2---:R-:W-:Y:S01]  /*0e70*/  NOP ;  /* 0x0000000000007918 */ /* 0x004fe20000000000 */
.L_x_16:
[----:B------:R-:W2:Y:S01]  /*0e80*/  S2UR UR22, SR_CTAID.X ;  /* 0x00000000001679c3 */ /* 0x000ea20000002500 */
[----:B------:R-:W-:-:S05]  /*0e90*/  CS2R.32 R59, SR_CgaSize ;  /* 0x00000000003b7805 */ /* 0x000fca0000008a00 */
[----:B------:R-:W-:-:S05]  /*0ea0*/  IMAD R59, R59, -0xa0, RZ ;  /* 0xffffff603b3b7824 */ /* 0x000fca00078e02ff */
[----:B-1----:R-:W-:-:S14]  /*0eb0*/  R2UR UR5, R59 ;  /* 0x000000003b0572ca */ /* 0x002fdc00000e0000 */
[----:B------:R-:W1:Y:S01]  /*0ec0*/  LDCU UR5, c[0x0][UR5+0x2b0] ;  /* 0x00005600050577ac */ /* 0x000e620008000800 */
[----:B------:R-:W-:-:S05]  /*0ed0*/  CS2R.32 R59, SR_CgaSize ;  /* 0x00000000003b7805 */ /* 0x000fca0000008a00 */
[----:B------:R-:W-:-:S05]  /*0ee0*/  IMAD R59, R59, -0xa0, RZ ;  /* 0xffffff603b3b7824 */ /* 0x000fca00078e02ff */
[----:B------:R-:W-:-:S14]  /*0ef0*/  R2UR UR4, R59 ;  /* 0x000000003b0472ca */ /* 0x000fdc00000e0000 */
[----:B------:R-:W3:Y:S01]  /*0f00*/  LDCU UR4, c[0x0][UR4+0x2b4] ;  /* 0x00005680040477ac */ /* 0x000ee20008000800 */
[----:B------:R-:W4:Y:S01]  /*0f10*/  S2UR UR7, SR_CTAID.Y ;  /* 0x00000000000779c3 */ /* 0x000f220000002600 */
[----:B------:R-:W-:-:S05]  /*0f20*/  CS2R.32 R59, SR_CgaSize ;  /* 0x00000000003b7805 */ /* 0x000fca0000008a00 */
[----:B------:R-:W-:-:S05]  /*0f30*/  IMAD R59, R59, -0xa0, RZ ;  /* 0xffffff603b3b7824 */ /* 0x000fca00078e02ff */
[----:B------:R-:W-:-:S14]  /*0f40*/  R2UR UR8, R59 ;  /* 0x000000003b0872ca */ /* 0x000fdc00000e0000 */
[----:B------:R-:W3:Y:S01]  /*0f50*/  LDCU UR8, c[0x0][UR8+0x2a0] ;  /* 0x00005400080877ac */ /* 0x000ee20008000800 */
[----:B------:R-:W-:-:S05]  /*0f60*/  CS2R.32 R59, SR_CgaSize ;  /* 0x00000000003b7805 */ /* 0x000fca0000008a00 */
[----:B------:R-:W-:-:S05]  /*0f70*/  IMAD R59, R59, -0xa0, RZ ;  /* 0xffffff603b3b7824 */ /* 0x000fca00078e02ff */
[----:B------:R-:W-:-:S14]  /*0f80*/  R2UR UR9, R59 ;  /* 0x000000003b0972ca */ /* 0x000fdc00000e0000 */
[----:B------:R-:W3:Y:S01]  /*0f90*/  LDCU UR9, c[0x0][UR9+0x2a4] ;  /* 0x00005480090977ac */ /* 0x000ee20008000800 */
[----:B------:R-:W3:Y:S01]  /*0fa0*/  S2UR UR36, SR_CTAID.Z ;  /* 0x00000000002479c3 */ /* 0x000ee20000002700 */
[----:B------:R-:W-:Y:S01]  /*0fb0*/  UISETP.GT.U32.AND UP0, UPT, UR68, 0xffff, UPT ;  /* 0x0000ffff4400788c */ /* 0x000fe2000bf04070 */
[----:B------:R-:W3:Y:S01]  /*0fc0*/  LDCU UR19, c[0x0][0xb24] ;  /* 0x00016480ff1377ac */ /* 0x000ee20008000800 */
[----:B------:R-:W-:Y:S01]  /*0fd0*/  USHF.L.U32 UR30, UR53, 0x9, URZ ;  /* 0x00000009351e7899 */ /* 0x000fe200080006ff */
[----:B--2---:R-:W-:Y:S01]  /*0fe0*/  I2FP.F32.U32 R2, UR22 ;  /* 0x0000001600027c45 */ /* 0x004fe20008201000 */
[----:B------:R-:W-:Y:S01]  /*0ff0*/  UMOV UR31, 0x5 ;  /* 0x00000005001f7882 */ /* 0x000fe20000000000 */
[----:B------:R-:W2:Y:S03]  /*1000*/  LDCU UR42, c[0x0][0xb24] ;  /* 0x00016480ff2a77ac */ /* 0x000ea60008000800 */
[----:B-1----:R-:W-:Y:S01]  /*1010*/  FMUL R2, R2, UR5 ;  /* 0x0000000502027c20 */ /* 0x002fe20008400000 */
[----:B------:R-:W-:Y:S01]  /*1020*/  USEL UR5, UR68, 0xffff, !UP0 ;  /* 0x0000ffff44057887 */ /* 0x000fe2000c000000 */
[----:B----4-:R-:W-:Y:S01]  /*1030*/  I2FP.F32.U32 R0, UR7 ;  /* 0x0000000700007c45 */ /* 0x010fe20008201000 */
[----:B------:R-:W1:Y:S03]  /*1040*/  LDCU UR28, c[0x0][0xb30] ;  /* 0x00016600ff1c77ac */ /* 0x000e660008000800 */
[----:B------:R-:W4:Y:S01]  /*1050*/  F2I.U32.TRUNC.NTZ R2, R2 ;  /* 0x0000000200027305 */ /* 0x000f22000020f000 */
[----:B---3--:R-:W-:Y:S01]  /*1060*/  FMUL R0, R0, UR4 ;  /* 0x0000000400007c20 */ /* 0x008fe20008400000 */
[----:B------:R-:W-:-:S02]  /*1070*/  ULOP3.LUT UR29, UR5, 0xffff, URZ, 0xc0, !UPT ;  /* 0x0000ffff051d7892 */ /* 0x000fc4000f8ec0ff */
[----:B------:R-:W-:Y:S01]  /*1080*/  UISETP.GE.AND UP2, UPT, UR19, 0x1, UPT ;  /* 0x000000011300788c */ /* 0x000fe2000bf46270 */
[----:B------:R-:W-:-:S03]  /*1090*/  UMOV UR21, UR7 ;  /* 0x0000000700157c82 */ /* 0x000fc60008000000 */
[----:B------:R-:W3:Y:S01]  /*10a0*/  F2I.U32.TRUNC.NTZ R0, R0 ;  /* 0x0000000000007305 */ /* 0x000ee2000020f000 */
[----:B------:R-:W-:Y:S01]  /*10b0*/  UMOV UR20, UR22 ;  /* 0x0000001600147c82 */ /* 0x000fe20008000000 */
[----:B----4-:R-:W-:Y:S02]  /*10c0*/  R2UR UR4, R2 ;  /* 0x00000000020472ca */ /* 0x010fe400000e0000 */
[----:B------:R-:W-:Y:S02]  /*10d0*/  PRMT R2, RZ, 0x7610, R2 ;  /* 0x00007610ff027816 */ /* 0x000fe40000000002 */
[----:B---3--:R-:W-:Y:S02]  /*10e0*/  R2UR UR6, R0 ;  /* 0x00000000000672ca */ /* 0x008fe400000e0000 */
[----:B------:R-:W-:-:S07]  /*10f0*/  PRMT R0, RZ, 0x7610, R0 ;  /* 0x00007610ff007816 */ /* 0x000fce0000000000 */
[----:B------:R-:W-:-:S04]  /*1100*/  UIADD3 UR5, UPT, UPT, -UR4, URZ, URZ ;  /* 0x000000ff04057290 */ /* 0x000fc8000fffe1ff */
[----:B------:R-:W-:Y:S02]  /*1110*/  UIMAD UR5, UR8, UR5, UR22 ;  /* 0x00000005080572a4 */ /* 0x000fe4000f8e0216 */
[----:B------:R-:W-:-:S04]  /*1120*/  UIADD3 UR4, UPT, UPT, -UR6, URZ, URZ ;  /* 0x000000ff06047290 */ /* 0x000fc8000fffe1ff */
[----:B------:R-:W-:Y:S01]  /*1130*/  IMAD.U32 R59, RZ, RZ, UR5 ;  /* 0x00000005ff3b7e24 */ /* 0x000fe2000f8e00ff */
[----:B------:R-:W-:-:S06]  /*1140*/  UIMAD UR4, UR9, UR4, UR7 ;  /* 0x00000004090472a4 */ /* 0x000fcc000f8e0207 */
[----:B------:R-:W-:Y:S01]  /*1150*/  IMAD.U32 R58, RZ, RZ, UR4 ;  /* 0x00000004ff3a7e24 */ /* 0x000fe2000f8e00ff */
[----:B-12---:R-:W-:Y:S06]  /*1160*/  BRA.U UP4, `(.L_x_17) ;  /* 0x0000000104447547 */ /* 0x006fec000b800000 */
[----:B------:R-:W-:Y:S02]  /*1170*/  R2UR UR4, R59 ;  /* 0x000000003b0472ca */ /* 0x000fe400000e0000 */
[----:B------:R-:W-:-:S11]  /*1180*/  R2UR UR8, R58 ;  /* 0x000000003a0872ca */ /* 0x000fd600000e0000 */
[----:B------:R-:W-:Y:S02]  /*1190*/  UISETP.GT.U32.AND UP0, UPT, UR4, 0x1, UPT ;  /* 0x000000010400788c */ /* 0x000fe4000bf04070 */
[----:B------:R-:W-:Y:S02]  /*11a0*/  ULOP3.LUT UR4, UR4, 0xfffffffe, URZ, 0xc0, !UPT ;  /* 0xfffffffe04047892 */ /* 0x000fe4000f8ec0ff */
[----:B------:R-:W-:Y:S02]  /*11b0*/  UISETP.NE.AND UP1, UPT, UR8, URZ, UP0 ;  /* 0x000000ff0800728c */ /* 0x000fe40008725270 */
[----:B------:R-:W-:Y:S02]  /*11c0*/  UISETP.NE.AND UP0, UPT, UR8, 0x1, UP0 ;  /* 0x000000010800788c */ /* 0x000fe40008705270 */
[----:B------:R-:W-:Y:S02]  /*11d0*/  USEL UR7, URZ, 0x1, UP1 ;  /* 0x00000001ff077887 */ /* 0x000fe40008800000 */
[----:B------:R-:W-:-:S02]  /*11e0*/  USEL UR6, URZ, 0x4, UP0 ;  /* 0x00000004ff067887 */ /* 0x000fc40008000000 */
[----:B------:R-:W-:Y:S02]  /*11f0*/  USEL UR5, URZ, 0x2, UP1 ;  /* 0x00000002ff057887 */ /* 0x000fe40008800000 */
[----:B------:R-:W-:Y:S02]  /*1200*/  ULEA UR4, UR8, UR4, 0x1 ;  /* 0x0000000408047291 */ /* 0x000fe4000f8e08ff */
[----:B------:R-:W-:Y:S02]  /*1210*/  USEL UR8, URZ, 0x8, UP0 ;  /* 0x00000008ff087887 */ /* 0x000fe40008000000 */
[----:B------:R-:W-:-:S03]  /*1220*/  UIADD3 UR5, UPT, UPT, UR5, UR6, UR7 ;  /* 0x0000000605057290 */ /* 0x000fc6000fffe007 */
[----:B------:R-:W-:Y:S01]  /*1230*/  UMOV UR6, 0x3 ;  /* 0x0000000300067882 */ /* 0x000fe20000000000 */
[----:B------:R-:W-:Y:S02]  /*1240*/  UIADD3 UR5, UPT, UPT, UR5, UR8, URZ ;  /* 0x0000000805057290 */ /* 0x000fe4000fffe0ff */
[----:B------:R-:W-:-:S04]  /*1250*/  USHF.L.U32 UR4, UR6, UR4, URZ ;  /* 0x0000000406047299 */ /* 0x000fc800080006ff */
[----:B------:R-:W-:Y:S02]  /*1260*/  IMAD.U32 R2, RZ, RZ, UR5 ;  /* 0x00000005ff027e24 */ /* 0x000fe4000f8e00ff */
[----:B------:R-:W-:Y:S02]  /*1270*/  IMAD.U32 R0, RZ, RZ, UR4 ;  /* 0x00000004ff007e24 */ /* 0x000fe4000f8e00ff */
.L_x_17:
[----:B------:R-:W-:Y:S05]  /*1280*/  BRA.U !UP2, `(.L_x_18) ;  /* 0x000000010ad47547 */ /* 0x000fea000b800000 */
[----:B------:R-:W1:Y:S01]  /*1290*/  LDCU.128 UR24, c[0x0][0xb10] ;  /* 0x00016200ff1877ac */ /* 0x000e620008000c00 */
[----:B------:R-:W2:Y:S01]  /*12a0*/  LDCU UR6, c[0x0][0x370] ;  /* 0x00006e00ff0677ac */ /* 0x000ea20008000800 */
[----:B------:R-:W3:Y:S01]  /*12b0*/  LDCU UR5, c[0x0][0x374] ;  /* 0x00006e80ff0577ac */ /* 0x000ee20008000800 */
[----:B------:R-:W4:Y:S01]  /*12c0*/  LDCU UR23, c[0x0][0xb0c] ;  /* 0x00016180ff1777ac */ /* 0x000f220008000800 */
[----:B------:R-:W4:Y:S01]  /*12d0*/  LDCU UR4, c[0x0][0xb20] ;  /* 0x00016400ff0477ac */ /* 0x000f220008000800 */
[----:B------:R-:W4:Y:S01]  /*12e0*/  LDCU.64 UR8, c[0x0][0xb28] ;  /* 0x00016500ff0877ac */ /* 0x000f220008000a00 */
[----:B-1----:R-:W-:Y:S02]  /*12f0*/  UISETP.NE.AND UP0, UPT, UR26, 0x1, UPT ;  /* 0x000000011a00788c */ /* 0x002fe4000bf05270 */
[----:B---3--:R-:W-:Y:S02]  /*1300*/  UIMAD.WIDE.U32 UR10, UR5, UR27, URZ ;  /* 0x0000001b050a72a5 */ /* 0x008fe4000f8e00ff */
[----:B--2---:R-:W-:-:S02]  /*1310*/  UIMAD.WIDE.U32 UR12, UR6, UR24, URZ ;  /* 0x00000018060c72a5 */ /* 0x004fc4000f8e00ff */
[----:B----4-:R-:W-:Y:S02]  /*1320*/  UISETP.NE.AND UP1, UPT, UR23, 0x1, UPT ;  /* 0x000000011700788c */ /* 0x010fe4000bf25270 */
[----:B------:R-:W-:Y:S01]  /*1330*/  UISETP.NE.AND UP2, UPT, UR19, 0x1, UPT ;  /* 0x000000011300788c */ /* 0x000fe2000bf45270 */
[----:B------:R-:W-:Y:S02]  /*1340*/  UMOV UR10, UR11 ;  /* 0x0000000b000a7c82 */ /* 0x000fe40008000000 */
[----:B------:R-:W-:Y:S01]  /*1350*/  UMOV UR12, UR13 ;  /* 0x0000000d000c7c82 */ /* 0x000fe20008000000 */
[----:B------:R-:W-:Y:S02]  /*1360*/  @UP0 USHF.R.U32.HI UR5, URZ, UR4, UR10 ;  /* 0x00000004ff050299 */ /* 0x000fe4000801160a */
[----:B------:R-:W-:Y:S02]  /*1370*/  UIMAD.WIDE.U32 UR16, UR21, UR27, URZ ;  /* 0x0000001b151072a5 */ /* 0x000fe4000f8e00ff */
[----:B------:R-:W-:-:S02]  /*1380*/  UIMAD.WIDE.U32 UR10, UR5, UR8, URZ ;  /* 0x00000008050a72a5 */ /* 0x000fc4000f8e00ff */
[----:B------:R-:W-:Y:S02]  /*1390*/  @UP1 USHF.R.U32.HI UR6, URZ, UR25, UR12 ;  /* 0x00000019ff061299 */ /* 0x000fe4000801160c */
[----:B------:R-:W-:Y:S02]  /*13a0*/  UIMAD.WIDE.U32 UR14, UR22, UR24, URZ ;  /* 0x00000018160e72a5 */ /* 0x000fe4000f8e00ff */
[----:B------:R-:W-:Y:S01]  /*13b0*/  UIMAD.WIDE.U32 UR12, UR6, UR8, URZ ;  /* 0x00000008060c72a5 */ /* 0x000fe2000f8e00ff */
[----:B------:R-:W-:Y:S01]  /*13c0*/  UMOV UR16, UR17 ;  /* 0x0000001100107c82 */ /* 0x000fe20008000000 */
[----:B------:R-:W-:Y:S01]  /*13d0*/  UMOV UR10, UR11 ;  /* 0x0000000b000a7c82 */ /* 0x000fe20008000000 */
[----:B------:R-:W-:Y:S02]  /*13e0*/  USHF.R.U32.HI UR16, URZ, UR4, UR16 ;  /* 0x00000004ff107299 */ /* 0x000fe40008011610 */
[----:B------:R-:W-:Y:S02]  /*13f0*/  @UP2 USHF.R.U32.HI UR5, URZ, UR9, UR10 ;  /* 0x00000009ff052299 */ /* 0x000fe4000801160a */
[----:B------:R-:W-:Y:S01]  /*1400*/  UMOV UR7, UR13 ;  /* 0x0000000d00077c82 */ /* 0x000fe20008000000 */
[----:B------:R-:W-:Y:S01]  /*1410*/  UMOV UR14, UR15 ;  /* 0x0000000f000e7c82 */ /* 0x000fe20008000000 */
[----:B------:R-:W-:-:S02]  /*1420*/  @UP2 USHF.R.U32.HI UR6, URZ, UR9, UR7 ;  /* 0x00000009ff062299 */ /* 0x000fc40008011607 */
[----:B------:R-:W-:Y:S02]  /*1430*/  USHF.R.U32.HI UR14, URZ, UR25, UR14 ;  /* 0x00000019ff0e7299 */ /* 0x000fe4000801160e */
[----:B------:R-:W-:Y:S02]  /*1440*/  USEL UR4, UR21, UR16, !UP0 ;  /* 0x0000001015047287 */ /* 0x000fe4000c000000 */
[----:B------:R-:W-:Y:S02]  /*1450*/  UIMAD UR7, UR5, UR19, URZ ;  /* 0x00000013050772a4 */ /* 0x000fe4000f8e02ff */
[----:B------:R-:W-:Y:S02]  /*1460*/  USEL UR5, UR22, UR14, !UP1 ;  /* 0x0000000e16057287 */ /* 0x000fe4000c800000 */
[----:B------:R-:W-:Y:S02]  /*1470*/  UIMAD UR12, UR6, UR19, URZ ;  /* 0x00000013060c72a4 */ /* 0x000fe4000f8e02ff */
[----:B------:R-:W-:-:S02]  /*1480*/  UISETP.GE.AND UP0, UPT, UR4, UR7, UPT ;  /* 0x000000070400728c */ /* 0x000fc4000bf06270 */
[----:B------:R-:W-:Y:S02]  /*1490*/  UIMAD.WIDE.U32 UR10, UR4, UR8, URZ ;  /* 0x00000008040a72a5 */ /* 0x000fe4000f8e00ff */
[----:B------:R-:W-:Y:S02]  /*14a0*/  UISETP.GE.OR UP0, UPT, UR5, UR12, UP0 ;  /* 0x0000000c0500728c */ /* 0x000fe40008706670 */
[----:B------:R-:W-:Y:S02]  /*14b0*/  UIMAD.WIDE.U32 UR12, UR5, UR8, URZ ;  /* 0x00000008050c72a5 */ /* 0x000fe4000f8e00ff */
[----:B------:R-:W-:Y:S01]  /*14c0*/  UIADD3 UR10, UPT, UPT, -UR4, URZ, URZ ;  /* 0x000000ff040a7290 */ /* 0x000fe2000fffe1ff */
[----:B------:R-:W-:Y:S01]  /*14d0*/  UMOV UR8, UR11 ;  /* 0x0000000b00087c82 */ /* 0x000fe20008000000 */
[----:B------:R-:W-:Y:S02]  /*14e0*/  UIADD3 UR20, UPT, UPT, -UR5, URZ, URZ ;  /* 0x000000ff05147290 */ /* 0x000fe4000fffe1ff */
[----:B------:R-:W-:-:S03]  /*14f0*/  USHF.R.U32.HI UR8, URZ, UR9, UR8 ;  /* 0x00000009ff087299 */ /* 0x000fc60008011608 */
[----:B------:R-:W-:Y:S01]  /*1500*/  @!UP0 UMOV UR7, UR13 ;  /* 0x0000000d00078c82 */ /* 0x000fe20008000000 */
[----:B------:R-:W-:Y:S02]  /*1510*/  UIMAD UR21, UR26, UR10, UR21 ;  /* 0x0000000a1a1572a4 */ /* 0x000fe4000f8e0215 */
[----:B------:R-:W-:Y:S02]  /*1520*/  USEL UR8, UR4, UR8, !UP2 ;  /* 0x0000000804087287 */ /* 0x000fe4000d000000 */
[----:B------:R-:W-:Y:S02]  /*1530*/  @!UP0 USHF.R.U32.HI UR7, URZ, UR9, UR7 ;  /* 0x00000009ff078299 */ /* 0x000fe40008011607 */
[----:B------:R-:W-:Y:S02]  /*1540*/  UIADD3 UR9, UPT, UPT, -UR8, URZ, URZ ;  /* 0x000000ff08097290 */ /* 0x000fe4000fffe1ff */
[----:B------:R-:W-:Y:S02]  /*1550*/  @!UP0 USEL UR7, UR5, UR7, !UP2 ;  /* 0x0000000705078287 */ /* 0x000fe4000d000000 */
[----:B------:R-:W-:-:S02]  /*1560*/  UIMAD UR9, UR19, UR9, UR4 ;  /* 0x00000009130972a4 */ /* 0x000fc4000f8e0204 */
[----:B------:R-:W-:Y:S02]  /*1570*/  @!UP0 UIADD3 UR8, UPT, UPT, UR8, -UR7, URZ ;  /* 0x8000000708088290 */ /* 0x000fe4000fffe0ff */
[----:B------:R-:W-:Y:S02]  /*1580*/  @!UP0 UIMAD UR6, UR9, UR6, UR7 ;  /* 0x00000006090682a4 */ /* 0x000fe4000f8e0207 */
[----:B------:R-:W-:Y:S02]  /*1590*/  @!UP0 UIMAD UR4, UR8, UR19, UR5 ;  /* 0x00000013080482a4 */ /* 0x000fe4000f8e0205 */
[----:B------:R-:W-:Y:S02]  /*15a0*/  UIMAD UR20, UR23, UR20, UR22 ;  /* 0x00000014171472a4 */ /* 0x000fe4000f8e0216 */
[----:B------:R-:W-:Y:S01]  /*15b0*/  UIMAD UR21, UR4, UR26, UR21 ;  /* 0x0000001a041572a4 */ /* 0x000fe2000f8e0215 */
[----:B------:R-:W-:Y:S02]  /*15c0*/  @!UP0 UMOV UR5, UR6 ;  /* 0x0000000600058c82 */ /* 0x000fe40008000000 */
[----:B------:R-:W-:-:S12]  /*15d0*/  UIMAD UR20, UR5, UR23, UR20 ;  /* 0x00000017051472a4 */ /* 0x000fd8000f8e0214 */
.L_x_18:
[----:B------:R-:W-:Y:S02]  /*15e0*/  UISETP.NE.AND UP1, UPT, UR28, 0x1, UPT ;  /* 0x000000011c00788c */ /* 0x000fe4000bf25270 */
[----:B------:R-:W-:Y:S02]  /*15f0*/  UISETP.NE.AND UP0, UPT, UR18, 0x2, UPT ;  /* 0x000000021200788c */ /* 0x000fe4000bf05270 */
[----:B------:R-:W-:Y:S02]  /*1600*/  ULOP3.LUT UR30, UR30, 0x400, URZ, 0xc0, !UPT ;  /* 0x000004001e1e7892 */ /* 0x000fe4000f8ec0ff */
[----:B------:R-:W-:-:S03]  /*1610*/  USHF.L.U32 UR29, UR31, UR29, URZ ;  /* 0x0000001d1f1d7299 */ /* 0x000fc600080006ff */
[----:B------:R-:W-:Y:S09]  /*1620*/  BRA.U UP1, `(.L_x_19) ;  /* 0x0000000101447547 */ /* 0x000ff2000b800000 */
[----:B------:R-:W1:Y:S01]  /*1630*/  LDCU.128 UR8, c[0x0][0xb10] ;  /* 0x00016200ff0877ac */ /* 0x000e620008000c00 */
[----:B------:R-:W2:Y:S01]  /*1640*/  LDCU UR12, c[0x0][0xb0c] ;  /* 0x00016180ff0c77ac */ /* 0x000ea20008000800 */
[----:B------:R-:W3:Y:S01]  /*1650*/  LDCU UR13, c[0x0][0xb20] ;  /* 0x00016400ff0d77ac */ /* 0x000ee20008000800 */
[----:B-1----:R-:W-:Y:S02]  /*1660*/  UIMAD.WIDE.U32 UR6, UR20, UR8, URZ ;  /* 0x00000008140672a5 */ /* 0x002fe4000f8e00ff */
[----:B------:R-:W-:Y:S02]  /*1670*/  UIMAD.WIDE.U32 UR4, UR21, UR11, URZ ;  /* 0x0000000b150472a5 */ /* 0x000fe4000f8e00ff */
[----:B--2---:R-:W-:Y:S02]  /*1680*/  UISETP.NE.AND UP2, UPT, UR12, 0x1, UPT ;  /* 0x000000010c00788c */ /* 0x004fe4000bf45270 */
[----:B------:R-:W-:Y:S01]  /*1690*/  UISETP.NE.AND UP1, UPT, UR10, 0x1, UPT ;  /* 0x000000010a00788c */ /* 0x000fe2000bf25270 */
[----:B------:R-:W-:-:S02]  /*16a0*/  UMOV UR6, UR7 ;  /* 0x0000000700067c82 */ /* 0x000fc40008000000 */
[----:B------:R-:W-:Y:S01]  /*16b0*/  UMOV UR4, UR5 ;  /* 0x0000000500047c82 */ /* 0x000fe20008000000 */
[----:B------:R-:W-:Y:S02]  /*16c0*/  USHF.R.U32.HI UR6, URZ, UR9, UR6 ;  /* 0x00000009ff067299 */ /* 0x000fe40008011606 */
[----:B---3--:R-:W-:Y:S02]  /*16d0*/  USHF.R.U32.HI UR4, URZ, UR13, UR4 ;  /* 0x0000000dff047299 */ /* 0x008fe40008011604 */
[----:B------:R-:W-:Y:S02]  /*16e0*/  USEL UR5, UR20, UR6, !UP2 ;  /* 0x0000000614057287 */ /* 0x000fe4000d000000 */
[----:B------:R-:W-:-:S04]  /*16f0*/  USEL UR4, UR21, UR4, !UP1 ;  /* 0x0000000415047287 */ /* 0x000fc8000c800000 */
[----:B------:R-:W-:Y:S02]  /*1700*/  UIADD3 UR6, UPT, UPT, -UR4, UR5, URZ ;  /* 0x0000000504067290 */ /* 0x000fe4000fffe1ff */
[----:B------:R-:W-:Y:S02]  /*1710*/  UIADD3 UR4, UPT, UPT, UR4, -UR5, URZ ;  /* 0x8000000504047290 */ /* 0x000fe4000fffe0ff */
[----:B------:R-:W-:Y:S02]  /*1720*/  UIMAD UR21, UR6, UR10, UR21 ;  /* 0x0000000a061572a4 */ /* 0x000fe4000f8e0215 */
[----:B------:R-:W-:-:S12]  /*1730*/  UIMAD UR20, UR4, UR12, UR20 ;  /* 0x0000000c041472a4 */ /* 0x000fd8000f8e0214 */
.L_x_19:
[----:B------:R-:W-:Y:S05]  /*1740*/  BRA.U !UP5, `(.L_x_20) ;  /* 0x000000010d0c7547 */ /* 0x000fea000b800000 */
[----:B------:R-:W-:Y:S01]  /*1750*/  UCGABAR_WAIT ;  /* 0x0000000000007dc7 */ /* 0x000fe20008000000 */
[----:B------:R-:W-:Y:S01]  /*1760*/  CCTL.IVALL ;  /* 0x00000000ff00798f */ /* 0x000fe20002000000 */
[----:B------:R-:W-:Y:S05]  /*1770*/  BRA `(.L_x_21) ;  /* 0x0000000000047947 */ /* 0x000fea0003800000 */
.L_x_20:
[----:B------:R-:W-:Y:S06]  /*1780*/  BAR.SYNC.DEFER_BLOCKING 0x0 ;  /* 0x0000000000007b1d */ /* 0x000fec0000010000 */
.L_x_21:
[----:B------:R-:W-:Y:S05]  /*1790*/  BRA.U UP0, `(.L_x_22) ;  /* 0x0000001500647547 */ /* 0x000fea000b800000 */
[----:B------:R-:W1:Y:S01]  /*17a0*/  LDCU UR6, c[0x0][0x38c] ;  /* 0x00007180ff0677ac */ /* 0x000e620008000800 */
[----:B------:R-:W-:Y:S01]  /*17b0*/  PLOP3.LUT P1, PT, PT, PT, UP3, 0x80, 0x8 ;  /* 0x000000000008781c */ /* 0x000fe20003f2f038 */
[----:B------:R-:W-:Y:S01]  /*17c0*/  IMAD.MOV.U32 R12, RZ, RZ, 0x1 ;  /* 0x00000001ff0c7424 */ /* 0x000fe200078e00ff */
[----:B------:R-:W-:Y:S01]  /*17d0*/  ISETP.NE.AND P2, PT, R3, RZ, P3 ;  /* 0x000000ff0300720c */ /* 0x000fe20001f45270 */
[----:B------:R-:W-:Y:S01]  /*17e0*/  USHF.L.U32 UR7, UR22, 0x6, URZ ;  /* 0x0000000616077899 */ /* 0x000fe200080006ff */
[----:B------:R-:W-:Y:S01]  /*17f0*/  PLOP3.LUT P1, PT, P1, PT, PT, 0x8, 0x80 ;  /* 0x000000000080781c */ /* 0x000fe20000f2e170 */
[----:B------:R-:W-:Y:S01]  /*1800*/  USHF.L.U32 UR52, UR22, 0x5, URZ ;  /* 0x0000000516347899 */ /* 0x000fe200080006ff */
[----:B------:R-:W-:Y:S01]  /*1810*/  CS2R R10, SRZ ;  /* 0x00000000000a7805 */ /* 0x000fe2000001ff00 */
[----:B------:R-:W-:Y:S01]  /*1820*/  UISETP.NE.AND UP1, UPT, UR18, URZ, UPT ;  /* 0x000000ff1200728c */ /* 0x000fe2000bf25270 */
[----:B------:R-:W-:Y:S01]  /*1830*/  IMAD.MOV.U32 R9, RZ, RZ, RZ ;  /* 0x000000ffff097224 */ /* 0x000fe200078e00ff */
[----:B------:R-:W2:Y:S01]  /*1840*/  LDCU UR46, c[0x0][0x370] ;  /* 0x00006e00ff2e77ac */ /* 0x000ea20008000800 */
[----:B------:R-:W-:Y:S01]  /*1850*/  IMAD.MOV.U32 R8, RZ, RZ, 0x1 ;  /* 0x00000001ff087424 */ /* 0x000fe200078e00ff */
[----:B------:R-:W3:Y:S01]  /*1860*/  LDCU.64 UR40, c[0x0][0x348] ;  /* 0x00006900ff2877ac */ /* 0x000ee20008000a00 */
[----:B-1----:R-:W-:-:S02]  /*1870*/  UIADD3 UR5, UPT, UPT, UR6, 0x3f, URZ ;  /* 0x0000003f06057890 */ /* 0x002fc4000fffe0ff */
[----:B------:R-:W-:Y:S02]  /*1880*/  UIADD3 UR54, UPT, UPT, UR6, 0x7e, URZ ;  /* 0x0000007e06367890 */ /* 0x000fe4000fffe0ff */
[----:B------:R-:W-:Y:S01]  /*1890*/  USHF.R.S32.HI UR4, URZ, 0x1f, UR5 ;  /* 0x0000001fff047899 */ /* 0x000fe20008011405 */
[----:B------:R-:W1:Y:S03]  /*18a0*/  LDCU UR45, c[0x0][0x374] ;  /* 0x00006e80ff2d77ac */ /* 0x000e660008000800 */
[----:B------:R-:W-:Y:S02]  /*18b0*/  ULEA.HI UR4, UR4, UR5, URZ, 0x6 ;  /* 0x0000000504047291 */ /* 0x000fe4000f8f30ff */
[----:B------:R-:W-:Y:S02]  /*18c0*/  UIADD3 UR5, UPT, UPT, UR6, -0x1, URZ ;  /* 0xffffffff06057890 */ /* 0x000fe4000fffe0ff */
[----:B------:R-:W-:-:S02]  /*18d0*/  USHF.R.S32.HI UR48, URZ, 0x6, UR4 ;  /* 0x00000006ff307899 */ /* 0x000fc40008011404 */
[----:B------:R-:W-:Y:S02]  /*18e0*/  UISETP.GE.U32.AND UP2, UPT, UR5, -0x7f, UPT ;  /* 0xffffff810500788c */ /* 0x000fe4000bf46070 */
[----:B------:R-:W-:Y:S02]  /*18f0*/  UISETP.LT.U32.AND UP0, UPT, UR48, 0x4, UPT ;  /* 0x000000043000788c */ /* 0x000fe4000bf01070 */
[----:B------:R-:W-:Y:S02]  /*1900*/  ULOP3.LUT UR5, UR7, 0x40, URZ, 0xc0, !UPT ;  /* 0x0000004007057892 */ /* 0x000fe4000f8ec0ff */
[----:B------:R-:W-:Y:S02]  /*1910*/  USEL UR47, UR48, 0x4, UP0 ;  /* 0x00000004302f7887 */ /* 0x000fe40008000000 */
[----:B------:R-:W-:Y:S02]  /*1920*/  ULOP3.LUT UR52, UR52, 0x20, URZ, 0xc0, !UPT ;  /* 0x0000002034347892 */ /* 0x000fe4000f8ec0ff */
[----:B------:R-:W-:-:S02]  /*1930*/  UIADD3 UR4, UPT, UPT, UR47, -0x1, URZ ;  /* 0xffffffff2f047890 */ /* 0x000fc4000fffe0ff */
[----:B------:R-:W-:Y:S02]  /*1940*/  @UP2 UIADD3 UR4, UPT, UPT, UR47, URZ, URZ ;  /* 0x000000ff2f042290 */ /* 0x000fe4000fffe0ff */
[----:B------:R-:W-:Y:S02]  /*1950*/  USEL UR31, UR43, 0x2, UP1 ;  /* 0x000000022b1f7887 */ /* 0x000fe40008800000 */
[----:B------:R-:W-:Y:S02]  /*1960*/  ULEA.HI UR50, UR30, UR5, URZ, 0x1b ;  /* 0x000000051e327291 */ /* 0x000fe4000f8fd8ff */
[----:B------:R-:W-:Y:S02]  /*1970*/  UIADD3 UR51, UPT, UPT, UR48, -UR47, URZ ;  /* 0x8000002f30337290 */ /* 0x000fe4000fffe0ff */
[----:B------:R-:W-:Y:S02]  /*1980*/  UIADD3 UR37, UPT, UPT, UR4, 0x1, URZ ;  /* 0x0000000104257890 */ /* 0x000fe4000fffe0ff */
[----:B------:R-:W-:Y:S01]  /*1990*/  UIADD3 UR49, UPT, UPT, -UR4, URZ, URZ ;  /* 0x000000ff04317290 */ /* 0x000fe2000fffe1ff */
[----:B-123--:R-:W-:-:S11]  /*19a0*/  UMOV UR15, URZ ;  /* 0x000000ff000f7c82 */ /* 0x00efd60008000000 */
.L_x_44:
[----:B------:R-:W-:Y:S01]  /*19b0*/  UISETP.NE.AND UP0, UPT, UR53, URZ, UPT ;  /* 0x000000ff3500728c */ /* 0x000fe2000bf05270 */
[----:B-1----:R-:W1:Y:S08]  /*19c0*/  S2UR UR53, SR_CgaCtaId ;  /* 0x00000000003579c3 */ /* 0x002e700000008800 */
[----:B------:R-:W-:Y:S05]  /*19d0*/  BRA.U UP0, `(.L_x_23) ;  /* 0x0000000100347547 */ /* 0x000fea000b800000 */
[----:B------:R-:W2:Y:S01]  /*19e0*/  S2R R0, SR_CgaCtaId ;  /* 0x0000000000007919 */ /* 0x000ea20000008800 */
[----:B------:R-:W-:Y:S02]  /*19f0*/  MOV R3, 0x400 ;  /* 0x0000040000037802 */ /* 0x000fe40000000f00 */
[----:B------:R-:W-:Y:S02]  /*1a00*/  SHF.L.U32 R2, R8, 0x1f, RZ ;  /* 0x0000001f08027819 */ /* 0x000fe400000006ff */
[----:B--2---:R-:W-:-:S05]  /*1a10*/  LEA R0, R0, R3, 0x18 ;  /* 0x0000000300007211 */ /* 0x004fca00078ec0ff */
[----:B------:R-:W-:-:S04]  /*1a20*/  IMAD R3, R9, 0x8, R0 ;  /* 0x0000000809037824 */ /* 0x000fc800078e0200 */
[----:B------:R-:W2:Y:S02]  /*1a30*/  SYNCS.PHASECHK.TRANS64.TRYWAIT P0, [R3+URZ+0xf0], R2 ;  /* 0x0000f002030075a7 */ /* 0x000ea400080011ff */
[----:B--2---:R-:W-:Y:S05]  /*1a40*/  @!P0 BRA `(.L_x_24) ;  /* 0x0000006400e08947 */ /* 0x004fea0003800000 */
.L_x_135:
[----:B------:R-:W-:Y:S01]  /*1a50*/  VIADD R9, R9, 0x1 ;  /* 0x0000000109097836 */ /* 0x000fe20000000000 */
[----:B------:R2:W-:Y:S04]  /*1a60*/  SYNCS.ARRIVE.TRANS64.A1T0 RZ, [R3+URZ+0xe0], RZ ;  /* 0x0000e0ff03ff79a7 */ /* 0x0005e800081000ff */
[----:B------:R-:W-:-:S04]  /*1a70*/  ISETP.NE.AND P0, PT, R9, 0x2, PT ;  /* 0x000000020900780c */ /* 0x000fc80003f05270 */
[----:B------:R-:W-:Y:S02]  /*1a80*/  SEL R9, R9, RZ, P0 ;  /* 0x000000ff09097207 */ /* 0x000fe40000000000 */
[----:B--2---:R-:W-:-:S04]  /*1a90*/  SEL R3, RZ, 0x1, P0 ;  /* 0x00000001ff037807 */ /* 0x004fc80000000000 */
[----:B------:R-:W-:-:S07]  /*1aa0*/  LOP3.LUT R8, R8, R3, RZ, 0x3c, !PT ;  /* 0x0000000308087212 */ /* 0x000fce00078e3cff */
.L_x_23:
[----:B------:R-:W-:Y:S01]  /*1ab0*/  UMOV UR14, 0x400 ;  /* 0x00000400000e7882 */ /* 0x000fe20000000000 */
[----:B------:R-:W-:Y:S01]  /*1ac0*/  SHF.L.U32 R0, R12, 0x1f, RZ ;  /* 0x0000001f0c007819 */ /* 0x000fe200000006ff */
[----:B-1----:R-:W-:Y:S02]  /*1ad0*/  ULEA UR14, UR53, UR14, 0x18 ;  /* 0x0000000e350e7291 */ /* 0x002fe4000f8ec0ff */
[----:B------:R-:W-:Y:S02]  /*1ae0*/  UISETP.GE.U32.AND UP0, UPT, UR54, 0x7f, UPT ;  /* 0x0000007f3600788c */ /* 0x000fe4000bf06070 */
[----:B------:R-:W-:Y:S02]  /*1af0*/  ULEA UR4, UR15, UR14, 0x3 ;  /* 0x0000000e0f047291 */ /* 0x000fe4000f8e18ff */
[----:B------:R-:W-:Y:S01]  /*1b00*/  ULEA UR19, UR21, UR52, 0x6 ;  /* 0x0000003415137291 */ /* 0x000fe2000f8e30ff */
[----:B------:R-:W-:-:S06]  /*1b10*/  UMOV UR13, URZ ;  /* 0x000000ff000d7c82 */ /* 0x000fcc0008000000 */
[----:B------:R1:W2:Y:S01]  /*1b20*/  SYNCS.PHASECHK.TRANS64.TRYWAIT P0, [UR4+0x20], R0 ;  /* 0x00002000ff0075a7 */ /* 0x0002a20008001104 */
[----:B------:R-:W-:-:S04]  /*1b30*/  ULEA.HI UR4, UR20, UR20, URZ, 0x1 ;  /* 0x0000001414047291 */ /* 0x000fc8000f8f08ff */
[----:B------:R-:W-:-:S04]  /*1b40*/  USHF.L.U32 UR4, UR4, 0x6, URZ ;  /* 0x0000000604047899 */ /* 0x000fc800080006ff */
[----:B------:R-:W-:-:S04]  /*1b50*/  ULOP3.LUT UR35, UR4, 0xffffff80, URZ, 0xc0, !UPT ;  /* 0xffffff8004237892 */ /* 0x000fc8000f8ec0ff */
[----:B------:R-:W-:Y:S01]  /*1b60*/  UIADD3 UR35, UPT, UPT, UR50, UR35, URZ ;  /* 0x0000002332237290 */ /* 0x000fe2000fffe0ff */
[----:B------:R-:W-:Y:S11]  /*1b70*/  BRA.U !UP0, `(.L_x_25) ;  /* 0x0000000108f87547 */ /* 0x000ff6000b800000 */
[----:B------:R-:W-:Y:S01]  /*1b80*/  UMOV UR21, UR49 ;  /* 0x0000003100157c82 */ /* 0x000fe20008000000 */
[----:B------:R-:W-:Y:S01]  /*1b90*/  UMOV UR4, UR15 ;  /* 0x0000000f00047c82 */ /* 0x000fe20008000000 */
[----:B------:R-:W-:-:S05]  /*1ba0*/  UMOV UR26, 0x20 ;  /* 0x00000020001a7882 */ /* 0x000fca0000000000 */
.L_x_31:
[----:B------:R-:W-:Y:S01]  /*1bb0*/  ULEA UR33, UR4, UR14, 0x3 ;  /* 0x0000000e04217291 */ /* 0x000fe2000f8e18ff */
[----:B------:R-:W-:Y:S01]  /*1bc0*/  @P3 MOV R2, 0xc000 ;  /* 0x0000c00000023802 */ /* 0x000fe20000000f00 */
[----:B--2-4-:R-:W-:Y:S10]  /*1bd0*/  @P0 BRA `(.L_x_26) ;  /* 0x00000000000c0947 */ /* 0x014ff40003800000 */
[----:B------:R-:W-:-:S04]  /*1be0*/  SHF.L.U32 R3, R12, 0x1f, RZ ;  /* 0x0000001f0c037819 */ /* 0x000fc800000006ff */
[----:B------:R-:W2:Y:S02]  /*1bf0*/  SYNCS.PHASECHK.TRANS64.TRYWAIT P0, [UR33+0x20], R3 ;  /* 0x00002003ff0075a7 */ /* 0x000ea40008001121 */
[----:B--2---:R-:W-:Y:S05]  /*1c00*/  @!P0 BRA `(.L_x_27) ;  /* 0x0000006400848947 */ /* 0x004fea0003800000 */
.L_x_26:
[----:B------:R2:W-:Y:S01]  /*1c10*/  @P3 SYNCS.ARRIVE.TRANS64 RZ, [UR33], R2 ;  /* 0x00000002ffff39a7 */ /* 0x0005e20008000021 */
[----:B------:R-:W-:Y:S02]  /*1c20*/  ULOP3.LUT UR5, UR31, 0x2, URZ, 0xfc, !UPT ;  /* 0x000000021f057892 */ /* 0x000fe4000f8efcff */
[----:B------:R-:W-:Y:S02]  /*1c30*/  UIADD3 UR21, UPT, UPT, UR21, 0x1, URZ ;  /* 0x0000000115157890 */ /* 0x000fe4000fffe0ff */
[----:B------:R-:W-:Y:S02]  /*1c40*/  UISETP.NE.AND UP0, UPT, UR5, 0x2, UPT ;  /* 0x000000020500788c */ /* 0x000fe4000bf05270 */
[----:B------:R-:W-:-:S07]  /*1c50*/  UISETP.NE.AND UP2, UPT, UR21, 0x1, UPT ;  /* 0x000000011500788c */ /* 0x000fce000bf45270 */
[----:B------:R-:W-:Y:S05]  /*1c60*/  BRA.U UP0, `(.L_x_28) ;  /* 0x0000000100047547 */ /* 0x000fea000b800000 */
[----:B------:R-:W-:Y:S05]  /*1c70*/  BPT.TRAP 0x1 ;  /* 0x000000040000795c */ /* 0x000fea0000300000 */
.L_x_28:
[----:B------:R-:W-:Y:S04]  /*1c80*/  BSSY.RECONVERGENT B0, `(.L_x_29) ;  /* 0x0000003000007945 */ /* 0x000fe80003800200 */
[----:B------:R-:W-:Y:S05]  /*1c90*/  @!P2 BRA `(.L_x_30) ;  /* 0x000000000004a947 */ /* 0x000fea0003800000 */
[----:B------:R-:W-:Y:S05]  /*1ca0*/  BPT.TRAP 0x1 ;  /* 0x000000040000795c */ /* 0x000fea0000300000 */
.L_x_30:
[----:B------:R-:W-:Y:S05]  /*1cb0*/  BSYNC.RECONVERGENT B0 ;  /* 0x0000000000007941 */ /* 0x000fea0003800200 */
.L_x_29:
[----:B------:R-:W-:Y:S02]  /*1cc0*/  UIADD3 UR5, UPT, UPT, UR4, 0x1, URZ ;  /* 0x0000000104057890 */ /* 0x000fe4000fffe0ff */
[----:B------:R-:W-:Y:S02]  /*1cd0*/  ULEA UR24, UR4, UR30, 0xc ;  /* 0x0000001e04187291 */ /* 0x000fe4000f8e60ff */
[----:B------:R-:W-:Y:S02]  /*1ce0*/  UISETP.NE.AND UP0, UPT, UR5, 0x4, UPT ;  /* 0x000000040500788c */ /* 0x000fe4000bf05270 */
[----:B------:R-:W-:Y:S02]  /*1cf0*/  ULEA UR24, UR24, UR14, 0x2 ;  /* 0x0000000e18187291 */ /* 0x000fe4000f8e10ff */
[----:B------:R-:W-:Y:S02]  /*1d00*/  USEL UR6, URZ, 0x1, UP0 ;  /* 0x00000001ff067887 */ /* 0x000fe40008000000 */
[----:B------:R-:W-:-:S02]  /*1d10*/  USEL UR15, UR5, URZ, UP0 ;  /* 0x000000ff050f7287 */ /* 0x000fc40008000000 */
[----:B------:R-:W-:Y:S02]  /*1d20*/  ULEA UR8, UR4, UR14, 0xd ;  /* 0x0000000e04087291 */ /* 0x000fe4000f8e68ff */
[----:B------:R-:W-:Y:S01]  /*1d30*/  ULEA UR5, UR15, UR14, 0x3 ;  /* 0x0000000e0f057291 */ /* 0x000fe2000f8e18ff */
[----:B------:R-:W-:Y:S01]  /*1d40*/  LOP3.LUT R12, R12, UR6, RZ, 0x3c, !PT ;  /* 0x000000060c0c7c12 */ /* 0x000fe2000f8e3cff */
[----:B------:R-:W-:Y:S02]  /*1d50*/  UIADD3 UR6, UP1, UPT, UR40, 0x80, URZ ;  /* 0x0000008028067890 */ /* 0x000fe4000ff3e0ff */
[----:B------:R-:W-:Y:S01]  /*1d60*/  UIADD3 UR4, UP0, UPT, UR40, 0x180, URZ ;  /* 0x0000018028047890 */ /* 0x000fe2000ff1e0ff */
[----:B-1----:R-:W-:Y:S01]  /*1d70*/  SHF.L.U32 R0, R12, 0x1f, RZ ;  /* 0x0000001f0c007819 */ /* 0x002fe200000006ff */
[----:B------:R-:W-:Y:S02]  /*1d80*/  UIADD3 UR34, UPT, UPT, UR26, -0x20, URZ ;  /* 0xffffffe01a227890 */ /* 0x000fe4000fffe0ff */
[----:B------:R-:W-:Y:S01]  /*1d90*/  ULOP3.LUT UR33, UR33, 0xfefffff8, URZ, 0xc0, !UPT ;  /* 0xfefffff821217892 */ /* 0x000fe2000f8ec0ff */
[----:B------:R3:W4:Y:S01]  /*1da0*/  SYNCS.PHASECHK.TRANS64.TRYWAIT P0, [UR5+0x20], R0 ;  /* 0x00002000ff0075a7 */ /* 0x0007220008001105 */
[----:B------:R-:W-:-:S02]  /*1db0*/  UIADD3.X UR7, UPT, UPT, URZ, UR41, URZ, UP1, !UPT ;  /* 0x00000029ff077290 */ /* 0x000fc40008ffe4ff */
[----:B------:R-:W-:Y:S02]  /*1dc0*/  UIADD3 UR32, UPT, UPT, UR24, 0x6400, URZ ;  /* 0x0000640018207890 */ /* 0x000fe4000fffe0ff */
[----:B------:R-:W-:Y:S02]  /*1dd0*/  UPRMT UR13, URZ, 0x5410, UR29 ;  /* 0x00005410ff0d7896 */ /* 0x000fe4000800001d */
[----:B------:R-:W-:Y:S02]  /*1de0*/  UIADD3 UR24, UPT, UPT, UR24, 0x8400, URZ ;  /* 0x0000840018187890 */ /* 0x000fe4000fffe0ff */
[----:B------:R-:W-:Y:S02]  /*1df0*/  UIADD3.X UR5, UPT, UPT, URZ, UR41, URZ, UP0, !UPT ;  /* 0x00000029ff057290 */ /* 0x000fe400087fe4ff */
[----:B------:R-:W-:Y:S02]  /*1e00*/  UIADD3 UR16, UPT, UPT, UR8, 0x16400, URZ ;  /* 0x0001640008107890 */ /* 0x000fe4000fffe0ff */
[----:B------:R-:W-:Y:S01]  /*1e10*/  UIADD3 UR8, UPT, UPT, UR8, 0x17400, URZ ;  /* 0x0001740008087890 */ /* 0x000fe2000fffe0ff */
[----:B------:R-:W-:Y:S01]  /*1e20*/  UMOV UR22, 0x0 ;  /* 0x0000000000167882 */ /* 0x000fe20000000000 */
[----:B------:R-:W-:Y:S01]  /*1e30*/  UMOV UR23, 0x10000000 ;  /* 0x1000000000177882 */ /* 0x000fe20000000000 */
[----:B------:R-:W-:Y:S01]  /*1e40*/  UMOV UR27, UR35 ;  /* 0x00000023001b7c82 */ /* 0x000fe20008000000 */
[----:B------:R-:W-:Y:S01]  /*1e50*/  UMOV UR28, UR36 ;  /* 0x00000024001c7c82 */ /* 0x000fe20008000000 */
[----:B------:R-:W-:Y:S01]  /*1e60*/  UMOV UR25, UR33 ;  /* 0x0000002100197c82 */ /* 0x000fe20008000000 */
[----:B------:R-:W-:Y:S01]  /*1e70*/  UMOV UR20, UR36 ;  /* 0x0000002400147c82 */ /* 0x000fe20008000000 */
[----:B------:R-:W-:Y:S01]  /*1e80*/  UMOV UR17, UR33 ;  /* 0x0000002100117c82 */ /* 0x000fe20008000000 */
[----:B------:R-:W-:Y:S01]  /*1e90*/  UMOV UR18, UR34 ;  /* 0x0000002200127c82 */ /* 0x000fe20008000000 */
[----:B------:R-:W-:Y:S01]  /*1ea0*/  UTMALDG.3D.MULTICAST.2CTA [UR32], [UR6], UR13, desc[UR22] ;  /* 0x00001620060073b4 */ /* 0x000fe2000821180d */
[----:B------:R-:W-:Y:S01]  /*1eb0*/  UMOV UR10, UR26 ;  /* 0x0000001a000a7c82 */ /* 0x000fe20008000000 */
[----:B------:R-:W-:Y:S01]  /*1ec0*/  UMOV UR11, UR19 ;  /* 0x00000013000b7c82 */ /* 0x000fe20008000000 */
[----:B------:R-:W-:Y:S01]  /*1ed0*/  UMOV UR12, UR36 ;  /* 0x00000024000c7c82 */ /* 0x000fe20008000000 */
[----:B------:R-:W-:Y:S01]  /*1ee0*/  UMOV UR9, UR33 ;  /* 0x0000002100097c82 */ /* 0x000fe20008000000 */
[----:B------:R1:W-:Y:S01]  /*1ef0*/  UTMALDG.3D.MULTICAST.2CTA [UR24], [UR6], UR13, desc[UR22] ;  /* 0x00001618060073b4 */ /* 0x0003e2000821180d */
[----:B------:R-:W-:Y:S01]  /*1f00*/  UTMALDG.3D.2CTA [UR16], [UR4], desc[UR22] ;  /* 0x00001610040075b4 */ /* 0x000fe20008211000 */
[----:B------:R2:W-:Y:S01]  /*1f10*/  UTMALDG.3D.2CTA [UR8], [UR4], desc[UR22] ;  /* 0x00001608040075b4 */ /* 0x0005e20008211000 */
[----:B-1----:R-:W-:Y:S01]  /*1f20*/  UIADD3 UR26, UPT, UPT, UR26, 0x40, URZ ;  /* 0x000000401a1a7890 */ /* 0x002fe2000fffe0ff */
[----:B------:R-:W-:Y:S01]  /*1f30*/  UMOV UR13, UR37 ;  /* 0x00000025000d7c82 */ /* 0x000fe20008000000 */
[----:B--2---:R-:W-:Y:S01]  /*1f40*/  UMOV UR4, UR15 ;  /* 0x0000000f00047c82 */ /* 0x004fe20008000000 */
[----:B---3--:R-:W-:Y:S09]  /*1f50*/  BRA.U UP2, `(.L_x_31) ;  /* 0xfffffffd02147547 */ /* 0x008ff2000b83ffff */
.L_x_25:
[----:B------:R-:W-:Y:S01]  /*1f60*/  ULEA UR4, UR15, UR14, 0x3 ;  /* 0x0000000e0f047291 */ /* 0x000fe2000f8e18ff */
[----:B-1----:R-:W-:Y:S01]  /*1f70*/  SHF.L.U32 R0, R12, 0x1f, RZ ;  /* 0x0000001f0c007819 */ /* 0x002fe200000006ff */
[----:B------:R-:W-:Y:S01]  /*1f80*/  @!P1 SYNCS.ARRIVE.TRANS64.A1T0 RZ, [UR14+0x78], RZ ;  /* 0x000078ffffff99a7 */ /* 0x000fe2000810000e */
[----:B------:R-:W-:-:S06]  /*1f90*/  UISETP.GT.AND UP0, UPT, UR48, UR47, UPT ;  /* 0x0000002f3000728c */ /* 0x000fcc000bf04270 */
[----:B------:R1:W3:Y:S03]  /*1fa0*/  SYNCS.PHASECHK.TRANS64.TRYWAIT P1, [UR4+0x20], R0 ;  /* 0x00002000ff0075a7 */ /* 0x0002e60008021104 */
[----:B------:R-:W-:Y:S05]  /*1fb0*/  BRA.U !UP0, `(.L_x_32) ;  /* 0x0000000508047547 */ /* 0x000fea000b800000 */
[----:B------:R-:W-:Y:S01]  /*1fc0*/  UIADD3 UR21, UPT, UPT, UR51, UR13, URZ ;  /* 0x0000000d33157290 */ /* 0x000fe2000fffe0ff */
[----:B------:R-:W-:-:S11]  /*1fd0*/  UMOV UR6, UR15 ;  /* 0x0000000f00067c82 */ /* 0x000fd60008000000 */
.L_x_40:
[----:B------:R-:W-:Y:S01]  /*1fe0*/  ULEA UR7, UR6, UR14, 0x3 ;  /* 0x0000000e06077291 */ /* 0x000fe2000f8e18ff */
[----:B---3--:R-:W-:Y:S01]  /*1ff0*/  @P3 MOV R2, 0xc000 ;  /* 0x0000c00000023802 */ /* 0x008fe20000000f00 */
[----:B--23--:R-:W-:Y:S10]  /*2000*/  @P1 BRA `(.L_x_33) ;  /* 0x00000000000c1947 */ /* 0x00cff40003800000 */
[----:B------:R-:W-:-:S04]  /*2010*/  SHF.L.U32 R3, R12, 0x1f, RZ ;  /* 0x0000001f0c037819 */ /* 0x000fc800000006ff */
[----:B--2-4-:R-:W2:Y:S02]  /*2020*/  SYNCS.PHASECHK.TRANS64.TRYWAIT P0, [UR7+0x20], R3 ;  /* 0x00002003ff0075a7 */ /* 0x014ea40008001107 */
[----:B--2---:R-:W-:Y:S05]  /*2030*/  @!P0 BRA `(.L_x_34) ;  /* 0x0000006000908947 */ /* 0x004fea0003800000 */
.L_x_33:
[----:B------:R3:W-:Y:S01]  /*2040*/  @P3 SYNCS.ARRIVE.TRANS64 RZ, [UR7], R2 ;  /* 0x00000002ffff39a7 */ /* 0x0007e20008000007 */
[----:B------:R-:W-:-:S04]  /*2050*/  ULOP3.LUT UR4, UR31, 0x2, URZ, 0xfc, !UPT ;  /* 0x000000021f047892 */ /* 0x000fc8000f8efcff */
[----:B------:R-:W-:-:S09]  /*2060*/  UISETP.NE.AND UP0, UPT, UR4, 0x2, UPT ;  /* 0x000000020400788c */ /* 0x000fd2000bf05270 */
[----:B------:R-:W-:Y:S05]  /*2070*/  BRA.U UP0, `(.L_x_35) ;  /* 0x0000000100047547 */ /* 0x000fea000b800000 */
[----:B------:R-:W-:Y:S05]  /*2080*/  BPT.TRAP 0x1 ;  /* 0x000000040000795c */ /* 0x000fea0000300000 */
.L_x_35:
[----:B------:R-:W-:Y:S04]  /*2090*/  BSSY.RECONVERGENT B0, `(.L_x_36) ;  /* 0x0000003000007945 */ /* 0x000fe80003800200 */
[----:B------:R-:W-:Y:S05]  /*20a0*/  @!P2 BRA `(.L_x_37) ;  /* 0x000000000004a947 */ /* 0x000fea0003800000 */
[----:B------:R-:W-:Y:S05]  /*20b0*/  BPT.TRAP 0x1 ;  /* 0x000000040000795c */ /* 0x000fea0000300000 */
.L_x_37:
[----:B------:R-:W-:Y:S05]  /*20c0*/  BSYNC.RECONVERGENT B0 ;  /* 0x0000000000007941 */ /* 0x000fea0003800200 */
.L_x_36:
[----:B------:R-:W-:Y:S01]  /*20d0*/  UIADD3 UR4, UPT, UPT, UR6, 0x1, URZ ;  /* 0x0000000106047890 */ /* 0x000fe2000fffe0ff */
[----:B------:R-:W-:Y:S01]  /*20e0*/  BSSY.RECONVERGENT B0, `(.L_x_38) ;  /* 0x000002a000007945 */ /* 0x000fe20003800200 */
[----:B--2-4-:R-:W-:Y:S02]  /*20f0*/  ELECT P0, URZ, PT ;  /* 0x0000000000ff782f */ /* 0x014fe40003800000 */
[----:B------:R-:W-:-:S04]  /*2100*/  UISETP.NE.AND UP0, UPT, UR4, 0x4, UPT ;  /* 0x000000040400788c */ /* 0x000fc8000bf05270 */
[----:B------:R-:W-:Y:S02]  /*2110*/  USEL UR5, URZ, 0x1, UP0 ;  /* 0x00000001ff057887 */ /* 0x000fe40008000000 */
[----:B------:R-:W-:-:S04]  /*2120*/  USEL UR15, UR4, URZ, UP0 ;  /* 0x000000ff040f7287 */ /* 0x000fc80008000000 */
[----:B------:R-:W-:Y:S01]  /*2130*/  ULEA UR4, UR15, UR14, 0x3 ;  /* 0x0000000e0f047291 */ /* 0x000fe2000f8e18ff */
[----:B------:R-:W-:-:S04]  /*2140*/  LOP3.LUT R12, R12, UR5, RZ, 0x3c, !PT ;  /* 0x000000050c0c7c12 */ /* 0x000fc8000f8e3cff */
[----:B-1----:R-:W-:-:S04]  /*2150*/  SHF.L.U32 R0, R12, 0x1f, RZ ;  /* 0x0000001f0c007819 */ /* 0x002fc800000006ff */
[----:B------:R1:W2:Y:S01]  /*2160*/  SYNCS.PHASECHK.TRANS64.TRYWAIT P1, [UR4+0x20], R0 ;  /* 0x00002000ff0075a7 */ /* 0x0002a20008021104 */
[----:B------:R-:W-:Y:S05]  /*2170*/  @!P0 BRA `(.L_x_39) ;  /* 0x0000000000808947 */ /* 0x000fea0003800000 */
[----:B------:R-:W-:Y:S02]  /*2180*/  ULEA UR24, UR6, UR30, 0xc ;  /* 0x0000001e06187291 */ /* 0x000fe4000f8e60ff */
[----:B------:R-:W-:Y:S02]  /*2190*/  UIADD3 UR4, UP1, UPT, UR40, 0x80, URZ ;  /* 0x0000008028047890 */ /* 0x000fe4000ff3e0ff */
[----:B------:R-:W-:Y:S02]  /*21a0*/  ULEA UR24, UR24, UR14, 0x2 ;  /* 0x0000000e18187291 */ /* 0x000fe4000f8e10ff */
[----:B------:R-:W-:Y:S02]  /*21b0*/  USHF.L.U32 UR34, UR13, 0x6, URZ ;  /* 0x000000060d227899 */ /* 0x000fe400080006ff */
[----:B------:R-:W-:Y:S02]  /*21c0*/  ULEA UR8, UR6, UR14, 0xd ;  /* 0x0000000e06087291 */ /* 0x000fe4000f8e68ff */
[----:B------:R-:W-:-:S02]  /*21d0*/  UIADD3 UR22, UP0, UPT, UR40, 0x180, URZ ;  /* 0x0000018028167890 */ /* 0x000fc4000ff1e0ff */
[----:B------:R-:W-:Y:S02]  /*21e0*/  ULOP3.LUT UR33, UR7, 0xfefffff8, URZ, 0xc0, !UPT ;  /* 0xfefffff807217892 */ /* 0x000fe4000f8ec0ff */
[----:B------:R-:W-:Y:S02]  /*21f0*/  UIADD3.X UR5, UPT, UPT, URZ, UR41, URZ, UP1, !UPT ;  /* 0x00000029ff057290 */ /* 0x000fe40008ffe4ff */
[----:B------:R-:W-:Y:S02]  /*2200*/  UIADD3 UR32, UPT, UPT, UR24, 0x6400, URZ ;  /* 0x0000640018207890 */ /* 0x000fe4000fffe0ff */
[----:B------:R-:W-:Y:S02]  /*2210*/  UPRMT UR10, URZ, 0x5410, UR29 ;  /* 0x00005410ff0a7896 */ /* 0x000fe4000800001d */
[----:B------:R-:W-:Y:S02]  /*2220*/  UIADD3 UR26, UPT, UPT, UR34, 0x20, URZ ;  /* 0x00000020221a7890 */ /* 0x000fe4000fffe0ff */
[----:B------:R-:W-:-:S02]  /*2230*/  UIADD3 UR24, UPT, UPT, UR24, 0x8400, URZ ;  /* 0x0000840018187890 */ /* 0x000fc4000fffe0ff */
        /* <DEDUP_REMOVED lines=13> */
[----:B------:R-:W-:Y:S01]  /*2310*/  UMOV UR12, UR36 ;  /* 0x00000024000c7c82 */ /* 0x000fe20008000000 */
[----:B------:R-:W-:Y:S01]  /*2320*/  UMOV UR9, UR33 ;  /* 0x0000002100097c82 */ /* 0x000fe20008000000 */
[----:B------:R4:W-:Y:S01]  /*2330*/  UTMALDG.3D.MULTICAST.2CTA [UR24], [UR4], UR10, desc[UR38] ;  /* 0x00002618040073b4 */ /* 0x0009e2000821180a */
[----:B------:R1:W-:Y:S01]  /*2340*/  UTMALDG.3D.2CTA [UR16], [UR22], desc[UR38] ;  /* 0x00002610160075b4 */ /* 0x0003e20008211000 */
[----:B----4-:R-:W-:-:S02]  /*2350*/  UMOV UR10, UR26 ;  /* 0x0000001a000a7c82 */ /* 0x010fc40008000000 */
[----:B------:R1:W-:Y:S02]  /*2360*/  UTMALDG.3D.2CTA [UR8], [UR22], desc[UR38] ;  /* 0x00002608160075b4 */ /* 0x0003e40008211000 */
[----:B-1----:R-:W-:Y:S01]  /*2370*/  NOP ;  /* 0x0000000000007918 */ /* 0x002fe20000000000 */
.L_x_39:
[----:B------:R-:W-:Y:S05]  /*2380*/  BSYNC.RECONVERGENT B0 ;  /* 0x0000000000007941 */ /* 0x000fea0003800200 */
.L_x_38:
[----:B------:R-:W-:Y:S01]  /*2390*/  UIADD3 UR13, UPT, UPT, UR13, 0x1, URZ ;  /* 0x000000010d0d7890 */ /* 0x000fe2000fffe0ff */
[----:B------:R-:W-:-:S03]  /*23a0*/  UMOV UR6, UR15 ;  /* 0x0000000f00067c82 */ /* 0x000fc60008000000 */
[----:B------:R-:W-:-:S09]  /*23b0*/  UISETP.NE.AND UP0, UPT, UR13, UR21, UPT ;  /* 0x000000150d00728c */ /* 0x000fd2000bf05270 */
[----:B------:R-:W-:Y:S05]  /*23c0*/  BRA.U UP0, `(.L_x_40) ;  /* 0xfffffffd00047547 */ /* 0x000fea000b83ffff */
.L_x_32:
[C---:B------:R-:W-:Y:S01]  /*23d0*/  LEA R3, R11.reuse, UR14, 0x3 ;  /* 0x0000000e0b037c11 */ /* 0x040fe2000f8e18ff */
[----:B------:R-:W-:Y:S01]  /*23e0*/  NOP ;  /* 0x0000000000007918 */ /* 0x000fe20000000000 */
[----:B-1----:R-:W-:Y:S02]  /*23f0*/  SHF.L.U32 R0, R10, 0x1f, RZ ;  /* 0x0000001f0a007819 */ /* 0x002fe400000006ff */
[----:B------:R-:W-:Y:S02]  /*2400*/  LEA R5, R11, UR14, 0x4 ;  /* 0x0000000e0b057c11 */ /* 0x000fe4000f8e20ff */
[----:B--2-4-:R-:W1:Y:S02]  /*2410*/  SYNCS.PHASECHK.TRANS64.TRYWAIT P0, [R3+URZ+0x80], R0 ;  /* 0x00008000030075a7 */ /* 0x014e6400080011ff */
[----:B-1----:R-:W-:Y:S05]  /*2420*/  @!P0 BRA `(.L_x_41) ;  /* 0x0000005c00ac8947 */ /* 0x002fea0003800000 */
.L_x_138:
[----:B------:R-:W2:Y:S01]  /*2430*/  LDS.128 R4, [R5+0x110] ;  /* 0x0001100005047984 */ /* 0x000ea20000000c00 */
[----:B------:R-:W-:Y:S01]  /*2440*/  UISETP.GE.AND UP0, UPT, UR42, 0x1, UPT ;  /* 0x000000012a00788c */ /* 0x000fe2000bf06270 */
[----:B------:R-:W-:Y:S01]  /*2450*/  @!PT LDS RZ, [RZ] ;  /* 0x00000000fffff984 */ /* 0x000fe20000000800 */
[----:B------:R-:W-:Y:S01]  /*2460*/  @!PT LDS RZ, [RZ] ;  /* 0x00000000fffff984 */ /* 0x000fe20000000800 */
[----:B------:R-:W-:Y:S01]  /*2470*/  @!PT LDS RZ, [RZ] ;  /* 0x00000000fffff984 */ /* 0x000fe20000000800 */
[----:B------:R-:W-:Y:S01]  /*2480*/  @!PT LDS RZ, [RZ] ;  /* 0x00000000fffff984 */ /* 0x000fe20000000800 */
[----:B------:R4:W-:Y:S06]  /*2490*/  MEMBAR.ALL.CTA ;  /* 0x0000000000007992 */ /* 0x0009ec0000008000 */
[----:B----4-:R-:W4:Y:S01]  /*24a0*/  FENCE.VIEW.ASYNC.S ;  /* 0x00000000000073c6 */ /* 0x010f220000000000 */
[----:B--2---:R-:W-:-:S13]  /*24b0*/  LOP3.LUT P0, RZ, R6, 0x1, RZ, 0xc0, !PT ;  /* 0x0000000106ff7812 */ /* 0x004fda000780c0ff */
[----:B----4-:R-:W-:Y:S01]  /*24c0*/  VOTEU.ANY UP1, P0 ;  /* 0x0000000000ff7886 */ /* 0x010fe20000020100 */
[----:B------:R-:W-:-:S13]  /*24d0*/  PLOP3.LUT P0, PT, PT, PT, UP1, 0x80, 0x8 ;  /* 0x000000000008781c */ /* 0x000fda0003f0f018 */
[----:B-1----:R-:W-:Y:S02]  /*24e0*/  @P0 LOP3.LUT R0, R5, 0xffff, RZ, 0xc0, !PT ;  /* 0x0000ffff05000812 */ /* 0x002fe400078ec0ff */
[----:B---3--:R-:W-:Y:S02]  /*24f0*/  @P0 MOV R2, R4 ;  /* 0x0000000400020202 */ /* 0x008fe40000000f00 */
[----:B------:R-:W-:Y:S01]  /*2500*/  @P0 R2UR UR5, R0 ;  /* 0x00000000000502ca */ /* 0x000fe200000e0000 */
[----:B------:R-:W-:Y:S01]  /*2510*/  VIADD R0, R3, 0x90 ;  /* 0x0000009003007836 */ /* 0x000fe20000000000 */
[----:B------:R-:W-:Y:S02]  /*2520*/  @P0 SHF.R.U32.HI R4, RZ, 0x10, R5 ;  /* 0x00000010ff040819 */ /* 0x000fe40000011605 */
[----:B------:R-:W-:Y:S02]  /*2530*/  @P0 R2UR UR6, R2 ;  /* 0x00000000020602ca */ /* 0x000fe400000e0000 */
[----:B------:R-:W-:-:S02]  /*2540*/  PRMT R0, RZ, 0x654, R0 ;  /* 0x00000654ff007816 */ /* 0x000fc40000000000 */
[----:B------:R-:W-:Y:S02]  /*2550*/  @P0 R2UR UR4, R4 ;  /* 0x00000000040402ca */ /* 0x000fe400000e0000 */
[----:B------:R1:W-:Y:S03]  /*2560*/  SYNCS.ARRIVE.TRANS64.RED.A1T0 RZ, [R0+URZ], RZ ;  /* 0x000000ff00ff79a7 */ /* 0x0003e600081004ff */
[----:B------:R-:W-:-:S04]  /*2570*/  @UP1 UMOV UR43, UR5 ;  /* 0x00000005002b1c82 */ /* 0x000fc80008000000 */
[----:B------:R-:W-:-:S04]  /*2580*/  @UP1 UMOV UR44, UR6 ;  /* 0x00000006002c1c82 */ /* 0x000fc80008000000 */
[----:B------:R-:W-:Y:S01]  /*2590*/  @UP1 UMOV UR36, UR4 ;  /* 0x0000000400241c82 */ /* 0x000fe20008000000 */
[----:B------:R-:W-:Y:S05]  /*25a0*/  BRA.U !UP0, `(.L_x_42) ;  /* 0x0000000108d47547 */ /* 0x000fea000b800000 */
[----:B------:R-:W2:Y:S01]  /*25b0*/  LDCU.128 UR16, c[0x0][0xb10] ;  /* 0x00016200ff1077ac */ /* 0x000ea20008000c00 */
[----:B------:R-:W3:Y:S01]  /*25c0*/  LDCU UR23, c[0x0][0xb20] ;  /* 0x00016400ff1777ac */ /* 0x000ee20008000800 */
[----:B------:R-:W4:Y:S01]  /*25d0*/  LDCU UR22, c[0x0][0xb0c] ;  /* 0x00016180ff1677ac */ /* 0x000f220008000800 */
[----:B------:R-:W1:Y:S01]  /*25e0*/  LDCU.64 UR8, c[0x0][0xb28] ;  /* 0x00016500ff0877ac */ /* 0x000e620008000a00 */
[----:B------:R-:W-:Y:S02]  /*25f0*/  UISETP.NE.AND UP3, UPT, UR42, 0x1, UPT ;  /* 0x000000012a00788c */ /* 0x000fe4000bf65270 */
[----:B--2---:R-:W-:Y:S02]  /*2600*/  UIMAD.WIDE.U32 UR6, UR45, UR19, URZ ;  /* 0x000000132d0672a5 */ /* 0x004fe4000f8e00ff */
[----:B------:R-:W-:Y:S02]  /*2610*/  UIMAD.WIDE.U32 UR4, UR46, UR16, URZ ;  /* 0x000000102e0472a5 */ /* 0x000fe4000f8e00ff */
[----:B------:R-:W-:-:S02]  /*2620*/  UISETP.NE.AND UP0, UPT, UR18, 0x1, UPT ;  /* 0x000000011200788c */ /* 0x000fc4000bf05270 */
[----:B------:R-:W-:Y:S01]  /*2630*/  UIMAD.WIDE.U32 UR20, UR43, UR19, URZ ;  /* 0x000000132b1472a5 */ /* 0x000fe2000f8e00ff */
[----:B------:R-:W-:Y:S02]  /*2640*/  UMOV UR6, UR7 ;  /* 0x0000000700067c82 */ /* 0x000fe40008000000 */
[----:B------:R-:W-:Y:S01]  /*2650*/  UMOV UR4, UR5 ;  /* 0x0000000500047c82 */ /* 0x000fe20008000000 */
[----:B---3--:R-:W-:Y:S02]  /*2660*/  USHF.R.U32.HI UR6, URZ, UR23, UR6 ;  /* 0x00000017ff067299 */ /* 0x008fe40008011606 */
[----:B----4-:R-:W-:Y:S02]  /*2670*/  UISETP.NE.AND UP2, UPT, UR22, 0x1, UPT ;  /* 0x000000011600788c */ /* 0x010fe4000bf45270 */
[----:B------:R-:W-:Y:S02]  /*2680*/  USHF.R.U32.HI UR4, URZ, UR17, UR4 ;  /* 0x00000011ff047299 */ /* 0x000fe40008011604 */
[----:B------:R-:W-:-:S02]  /*2690*/  USEL UR5, UR45, UR6, !UP0 ;  /* 0x000000062d057287 */ /* 0x000fc4000c000000 */
[----:B------:R-:W-:Y:S02]  /*26a0*/  USEL UR6, UR46, UR4, !UP2 ;  /* 0x000000042e067287 */ /* 0x000fe4000d000000 */
[----:B-1----:R-:W-:Y:S01]  /*26b0*/  UIMAD.WIDE.U32 UR10, UR5, UR8, URZ ;  /* 0x00000008050a72a5 */ /* 0x002fe2000f8e00ff */
[----:B------:R-:W-:Y:S01]  /*26c0*/  UMOV UR4, UR21 ;  /* 0x0000001500047c82 */ /* 0x000fe20008000000 */
[----:B------:R-:W-:Y:S02]  /*26d0*/  UIMAD.WIDE.U32 UR12, UR44, UR16, URZ ;  /* 0x000000102c0c72a5 */ /* 0x000fe4000f8e00ff */
[----:B------:R-:W-:-:S03]  /*26e0*/  UIMAD.WIDE.U32 UR20, UR6, UR8, URZ ;  /* 0x00000008061472a5 */ /* 0x000fc6000f8e00ff */
[----:B------:R-:W-:Y:S01]  /*26f0*/  UMOV UR10, UR11 ;  /* 0x0000000b000a7c82 */ /* 0x000fe20008000000 */
[----:B------:R-:W-:Y:S02]  /*2700*/  USHF.R.U32.HI UR4, URZ, UR23, UR4 ;  /* 0x00000017ff047299 */ /* 0x000fe40008011604 */
[----:B------:R-:W-:Y:S01]  /*2710*/  @UP3 USHF.R.U32.HI UR5, URZ, UR9, UR10 ;  /* 0x00000009ff053299 */ /* 0x000fe2000801160a */
[----:B------:R-:W-:Y:S01]  /*2720*/  UMOV UR12, UR13 ;  /* 0x0000000d000c7c82 */ /* 0x000fe20008000000 */
[----:B------:R-:W-:Y:S01]  /*2730*/  UMOV UR20, UR21 ;  /* 0x0000001500147c82 */ /* 0x000fe20008000000 */
[----:B------:R-:W-:Y:S02]  /*2740*/  USHF.R.U32.HI UR17, URZ, UR17, UR12 ;  /* 0x00000011ff117299 */ /* 0x000fe4000801160c */
[----:B------:R-:W-:Y:S02]  /*2750*/  USEL UR4, UR43, UR4, !UP0 ;  /* 0x000000042b047287 */ /* 0x000fe4000c000000 */
[----:B------:R-:W-:-:S02]  /*2760*/  @UP3 USHF.R.U32.HI UR6, URZ, UR9, UR20 ;  /* 0x00000009ff063299 */ /* 0x000fc40008011614 */
[----:B------:R-:W-:Y:S02]  /*2770*/  UIMAD UR7, UR42, UR5, URZ ;  /* 0x000000052a0772a4 */ /* 0x000fe4000f8e02ff */
[----:B------:R-:W-:Y:S02]  /*2780*/  USEL UR5, UR44, UR17, !UP2 ;  /* 0x000000112c057287 */ /* 0x000fe4000d000000 */
[----:B------:R-:W-:Y:S02]  /*2790*/  UIMAD UR10, UR42, UR6, URZ ;  /* 0x000000062a0a72a4 */ /* 0x000fe4000f8e02ff */
[----:B------:R-:W-:Y:S02]  /*27a0*/  UISETP.GE.AND UP0, UPT, UR4, UR7, UPT ;  /* 0x000000070400728c */ /* 0x000fe4000bf06270 */
[----:B------:R-:W-:Y:S02]  /*27b0*/  UIMAD.WIDE.U32 UR12, UR4, UR8, URZ ;  /* 0x00000008040c72a5 */ /* 0x000fe4000f8e00ff */
[----:B------:R-:W-:-:S02]  /*27c0*/  UISETP.GE.OR UP0, UPT, UR5, UR10, UP0 ;  /* 0x0000000a0500728c */ /* 0x000fc40008706670 */
        /* <DEDUP_REMOVED lines=19> */
.L_x_42:
[----:B------:R-:W2:Y:S02]  /*2900*/  LDCU UR4, c[0x0][0xb30] ;  /* 0x00016600ff0477ac */ /* 0x000ea40008000800 */
[----:B--2---:R-:W-:-:S09]  /*2910*/  UISETP.NE.AND UP0, UPT, UR4, 0x1, UPT ;  /* 0x000000010400788c */ /* 0x004fd2000bf05270 */
[----:B------:R-:W-:Y:S05]  /*2920*/  BRA.U UP0, `(.L_x_43) ;  /* 0x0000000100447547 */ /* 0x000fea000b800000 */
[----:B------:R-:W2:Y:S01]  /*2930*/  LDCU.128 UR8, c[0x0][0xb10] ;  /* 0x00016200ff0877ac */ /* 0x000ea20008000c00 */
[----:B------:R-:W3:Y:S01]  /*2940*/  LDCU UR12, c[0x0][0xb0c] ;  /* 0x00016180ff0c77ac */ /* 0x000ee20008000800 */
[----:B------:R-:W4:Y:S01]  /*2950*/  LDCU UR13, c[0x0][0xb20] ;  /* 0x00016400ff0d77ac */ /* 0x000f220008000800 */
[----:B--2---:R-:W-:Y:S02]  /*2960*/  UIMAD.WIDE.U32 UR6, UR44, UR8, URZ ;  /* 0x000000082c0672a5 */ /* 0x004fe4000f8e00ff */
[----:B------:R-:W-:Y:S02]  /*2970*/  UIMAD.WIDE.U32 UR4, UR43, UR11, URZ ;  /* 0x0000000b2b0472a5 */ /* 0x000fe4000f8e00ff */
[----:B---3--:R-:W-:Y:S02]  /*2980*/  UISETP.NE.AND UP2, UPT, UR12, 0x1, UPT ;  /* 0x000000010c00788c */ /* 0x008fe4000bf45270 */
[----:B------:R-:W-:Y:S01]  /*2990*/  UISETP.NE.AND UP0, UPT, UR10, 0x1, UPT ;  /* 0x000000010a00788c */ /* 0x000fe2000bf05270 */
[----:B------:R-:W-:-:S02]  /*29a0*/  UMOV UR6, UR7 ;  /* 0x0000000700067c82 */ /* 0x000fc40008000000 */
[----:B------:R-:W-:Y:S01]  /*29b0*/  UMOV UR4, UR5 ;  /* 0x0000000500047c82 */ /* 0x000fe20008000000 */
[----:B------:R-:W-:Y:S02]  /*29c0*/  USHF.R.U32.HI UR9, URZ, UR9, UR6 ;  /* 0x00000009ff097299 */ /* 0x000fe40008011606 */
[----:B----4-:R-:W-:Y:S02]  /*29d0*/  USHF.R.U32.HI UR4, URZ, UR13, UR4 ;  /* 0x0000000dff047299 */ /* 0x010fe40008011604 */
[----:B------:R-:W-:Y:S02]  /*29e0*/  USEL UR5, UR44, UR9, !UP2 ;  /* 0x000000092c057287 */ /* 0x000fe4000d000000 */
[----:B------:R-:W-:-:S04]  /*29f0*/  USEL UR4, UR43, UR4, !UP0 ;  /* 0x000000042b047287 */ /* 0x000fc8000c000000 */
[----:B------:R-:W-:Y:S02]  /*2a00*/  UIADD3 UR6, UPT, UPT, UR5, -UR4, URZ ;  /* 0x8000000405067290 */ /* 0x000fe4000fffe0ff */
[----:B------:R-:W-:Y:S02]  /*2a10*/  UIADD3 UR4, UPT, UPT, -UR5, UR4, URZ ;  /* 0x0000000405047290 */ /* 0x000fe4000fffe1ff */
[----:B------:R-:W-:Y:S02]  /*2a20*/  UIMAD UR43, UR6, UR10, UR43 ;  /* 0x0000000a062b72a4 */ /* 0x000fe4000f8e022b */
[----:B------:R-:W-:-:S12]  /*2a30*/  UIMAD UR44, UR4, UR12, UR44 ;  /* 0x0000000c042c72a4 */ /* 0x000fd8000f8e022c */
.L_x_43:
[----:B------:R-:W-:Y:S01]  /*2a40*/  VIADD R11, R11, 0x1 ;  /* 0x000000010b0b7836 */ /* 0x000fe20000000000 */
[----:B------:R-:W-:Y:S02]  /*2a50*/  R2UR UR5, R59 ;  /* 0x000000003b0572ca */ /* 0x000fe400000e0000 */
[----:B------:R-:W-:Y:S02]  /*2a60*/  R2UR UR4, R58 ;  /* 0x000000003a0472ca */ /* 0x000fe400000e0000 */
[C---:B------:R-:W-:Y:S02]  /*2a70*/  ISETP.NE.AND P0, PT, R11.reuse, 0x2, PT ;  /* 0x000000020b00780c */ /* 0x040fe40003f05270 */
[----:B------:R-:W-:Y:S02]  /*2a80*/  PLOP3.LUT P1, PT, PT, PT, PT, 0x80, 0x8 ;  /* 0x000000000008781c */ /* 0x000fe40003f2f070 */
[----:B------:R-:W-:Y:S02]  /*2a90*/  SEL R3, RZ, 0x1, P0 ;  /* 0x00000001ff037807 */ /* 0x000fe40000000000 */
[----:B------:R-:W-:-:S02]  /*2aa0*/  SEL R11, R11, RZ, P0 ;  /* 0x000000ff0b0b7207 */ /* 0x000fc40000000000 */
[----:B------:R-:W-:Y:S01]  /*2ab0*/  LOP3.LUT R10, R10, R3, RZ, 0x3c, !PT ;  /* 0x000000030a0a7212 */ /* 0x000fe200078e3cff */
[----:B------:R-:W-:Y:S02]  /*2ac0*/  UIADD3 UR20, UPT, UPT, UR44, UR5, URZ ;  /* 0x000000052c147290 */ /* 0x000fe4000fffe0ff */
[----:B------:R-:W-:Y:S01]  /*2ad0*/  UIADD3 UR21, UPT, UPT, UR43, UR4, URZ ;  /* 0x000000042b157290 */ /* 0x000fe2000fffe0ff */
[----:B------:R-:W-:Y:S11]  /*2ae0*/  BRA.U UP1, `(.L_x_44) ;  /* 0xffffffed01b07547 */ /* 0x000ff6000b83ffff */
[----:B------:R-:W-:Y:S01]  /*2af0*/  UIADD3 UR14, UPT, UPT, UR14, 0x20, URZ ;  /* 0x000000200e0e7890 */ /* 0x000fe2000fffe0ff */
[----:B------:R-:W-:-:S03]  /*2b00*/  SHF.L.U32 R3, R12, 0x1f, RZ ;  /* 0x0000001f0c037819 */ /* 0x000fc600000006ff */
[----:B------:R-:W-:-:S09]  /*2b10*/  ULEA UR4, UR15, UR14, 0x3 ;  /* 0x0000000e0f047291 */ /* 0x000fd2000f8e18ff */
[----:B------:R-:W2:Y:S02]  /*2b20*/  SYNCS.PHASECHK.TRANS64.TRYWAIT P0, [UR4], R3 ;  /* 0x00000003ff0075a7 */ /* 0x000ea40008001104 */
[----:B--2---:R-:W-:Y:S05]  /*2b30*/  @!P0 BRA `(.L_x_45) ;  /* 0x0000005400fc8947 */ /* 0x004fea0003800000 */
.L_x_140:
[----:B------:R-:W-:-:S04]  /*2b40*/  UIADD3 UR4, UPT, UPT, UR15, 0x1, URZ ;  /* 0x000000010f047890 */ /* 0x000fc8000fffe0ff */
[----:B------:R-:W-:-:S04]  /*2b50*/  UISETP.NE.AND UP0, UPT, UR4, 0x4, UPT ;  /* 0x000000040400788c */ /* 0x000fc8000bf05270 */
[----:B------:R-:W-:Y:S02]  /*2b60*/  USEL UR6, URZ, 0x1, UP0 ;  /* 0x00000001ff067887 */ /* 0x000fe40008000000 */
[----:B------:R-:W-:-:S04]  /*2b70*/  USEL UR4, UR4, URZ, UP0 ;  /* 0x000000ff04047287 */ /* 0x000fc80008000000 */
[----:B------:R-:W-:Y:S01]  /*2b80*/  ULEA UR5, UR4, UR14, 0x3 ;  /* 0x0000000e04057291 */ /* 0x000fe2000f8e18ff */
[----:B------:R-:W-:-:S04]  /*2b90*/  LOP3.LUT R2, R12, UR6, RZ, 0x3c, !PT ;  /* 0x000000060c027c12 */ /* 0x000fc8000f8e3cff */
[----:B-1----:R-:W-:-:S04]  /*2ba0*/  SHF.L.U32 R3, R2, 0x1f, RZ ;  /* 0x0000001f02037819 */ /* 0x002fc800000006ff */
[----:B------:R-:W1:Y:S02]  /*2bb0*/  SYNCS.PHASECHK.TRANS64.TRYWAIT P0, [UR5], R3 ;  /* 0x00000003ff0075a7 */ /* 0x000e640008001105 */
[----:B-1----:R-:W-:Y:S05]  /*2bc0*/  @!P0 BRA `(.L_x_46) ;  /* 0x0000005400f08947 */ /* 0x002fea0003800000 */
.L_x_142:
        /* <DEDUP_REMOVED lines=9> */
.L_x_144:
[----:B------:R-:W-:-:S04]  /*2c60*/  UIADD3 UR4, UPT, UPT, UR4, 0x1, URZ ;  /* 0x0000000104047890 */ /* 0x000fc8000fffe0ff */
[----:B------:R-:W-:-:S04]  /*2c70*/  UISETP.NE.AND UP0, UPT, UR4, 0x4, UPT ;  /* 0x000000040400788c */ /* 0x000fc8000bf05270 */
[----:B------:R-:W-:Y:S02]  /*2c80*/  USEL UR5, URZ, 0x1, UP0 ;  /* 0x00000001ff057887 */ /* 0x000fe40008000000 */
[----:B------:R-:W-:-:S04]  /*2c90*/  USEL UR4, UR4, URZ, UP0 ;  /* 0x000000ff04047287 */ /* 0x000fc80008000000 */
[----:B------:R-:W-:Y:S01]  /*2ca0*/  ULEA UR4, UR4, UR14, 0x3 ;  /* 0x0000000e04047291 */ /* 0x000fe2000f8e18ff */
[----:B-1----:R-:W-:-:S04]  /*2cb0*/  LOP3.LUT R3, R2, UR5, RZ, 0x3c, !PT ;  /* 0x0000000502037c12 */ /* 0x002fc8000f8e3cff */
[----:B------:R-:W-:Y:S01]  /*2cc0*/  SHF.L.U32 R3, R3, 0x1f, RZ ;  /* 0x0000001f03037819 */ /* 0x000fe200000006ff */
[----:B------:R-:W-:-:S07]  /*2cd0*/  IMAD.U32 R0, RZ, RZ, UR4 ;  /* 0x00000004ff007e24 */ /* 0x000fce000f8e00ff */
.L_x_48:
[----:B-1----:R1:W2:Y:S02]  /*2ce0*/  SYNCS.PHASECHK.TRANS64.TRYWAIT P0, [R0+URZ], R3 ;  /* 0x00000003000075a7 */ /* 0x0022a400080011ff */
[----:B--2---:R-:W-:Y:S05]  /*2cf0*/  @!P0 NANOSLEEP.SYNCS 0x989680 ;  /* 0x009896800000895d */ /* 0x004fea0003900000 */
[----:B------:R-:W2:Y:S02]  /*2d00*/  @!P0 SYNCS.PHASECHK.TRANS64 P0, [R0+URZ], R3 ;  /* 0x00000003000085a7 */ /* 0x000ea400080010ff */
[----:B--2---:R-:W-:Y:S05]  /*2d10*/  @P0 EXIT ;  /* 0x000000000000094d */ /* 0x004fea0003800000 */
[----:B------:R-:W-:Y:S05]  /*2d20*/  BRA `(.L_x_48) ;  /* 0xfffffffc00ec7947 */ /* 0x000fea000383ffff */
.L_x_22:
[----:B------:R-:W-:-:S04]  /*2d30*/  UISETP.NE.AND UP0, UPT, UR53, URZ, UPT ;  /* 0x000000ff3500728c */ /* 0x000fc8000bf05270 */
[----:B------:R-:W-:-:S09]  /*2d40*/  UISETP.NE.OR UP0, UPT, UR18, 0x1, UP0 ;  /* 0x000000011200788c */ /* 0x000fd20008705670 */
[----:B------:R-:W-:Y:S05]  /*2d50*/  BRA.U UP0, `(.L_x_49) ;  /* 0x0000000500487547 */ /* 0x000fea000b800000 */
[----:B------:R-:W-:Y:S01]  /*2d60*/  ISETP.GE.U32.AND P2, PT, R3, 0x4, PT ;  /* 0x000000040300780c */ /* 0x000fe20003f46070 */
[----:B------:R-:W-:Y:S01]  /*2d70*/  IMAD.MOV.U32 R12, RZ, RZ, 0x1 ;  /* 0x00000001ff0c7424 */ /* 0x000fe200078e00ff */
[----:B------:R-:W-:Y:S02]  /*2d80*/  CS2R R10, SRZ ;  /* 0x00000000000a7805 */ /* 0x000fe4000001ff00 */
[----:B------:R-:W-:Y:S01]  /*2d90*/  CS2R R8, SRZ ;  /* 0x0000000000087805 */ /* 0x000fe2000001ff00 */
[----:B------:R-:W-:Y:S01]  /*2da0*/  UMOV UR6, 0x400 ;  /* 0x0000040000067882 */ /* 0x000fe20000000000 */
[----:B------:R-:W-:Y:S01]  /*2db0*/  UMOV UR5, URZ ;  /* 0x000000ff00057c82 */ /* 0x000fe20008000000 */
[----:B------:R-:W-:-:S12]  /*2dc0*/  ULEA UR6, UR53, UR6, 0x18 ;  /* 0x0000000635067291 */ /* 0x000fd8000f8ec0ff */
.L_x_53:
[----:B------:R-:W-:Y:S02]  /*2dd0*/  LEA R0, R8, UR6, 0x3 ;  /* 0x0000000608007c11 */ /* 0x000fe4000f8e18ff */
[----:B------:R-:W-:-:S03]  /*2de0*/  SHF.L.U32 R5, R9, 0x1f, RZ ;  /* 0x0000001f09057819 */ /* 0x000fc600000006ff */
[----:B------:R-:W-:Y:S01]  /*2df0*/  VIADD R4, R0, 0xf0 ;  /* 0x000000f000047836 */ /* 0x000fe20000000000 */
[----:B------:R-:W1:Y:S02]  /*2e00*/  SYNCS.PHASECHK.TRANS64.TRYWAIT P0, [R0+URZ+0xe0], R5 ;  /* 0x0000e005000075a7 */ /* 0x000e6400080011ff */
[----:B-1----:R-:W-:Y:S05]  /*2e10*/  @!P0 BRA `(.L_x_50) ;  /* 0x00000054008c8947 */ /* 0x002fea0003800000 */
.L_x_145:
[----:B------:R-:W-:Y:S01]  /*2e20*/  ULEA UR4, UR5, UR6, 0x3 ;  /* 0x0000000605047291 */ /* 0x000fe2000f8e18ff */
[----:B------:R-:W-:Y:S01]  /*2e30*/  PRMT R4, RZ, 0x654, R4 ;  /* 0x00000654ff047816 */ /* 0x000fe20000000004 */
[----:B-1----:R-:W-:Y:S01]  /*2e40*/  @!P2 IMAD.MOV.U32 R5, RZ, RZ, 0x10 ;  /* 0x00000010ff05a424 */ /* 0x002fe200078e00ff */
[----:B------:R-:W-:Y:S01]  /*2e50*/  SHF.L.U32 R7, R12, 0x1f, RZ ;  /* 0x0000001f0c077819 */ /* 0x000fe200000006ff */
[----:B------:R-:W-:Y:S01]  /*2e60*/  UIADD3 UR7, UPT, UPT, UR4, 0x80, URZ ;  /* 0x0000008004077890 */ /* 0x000fe2000fffe0ff */
[----:B------:R1:W-:Y:S05]  /*2e70*/  SYNCS.ARRIVE.TRANS64.RED.A1T0 RZ, [R4+URZ], RZ ;  /* 0x000000ff04ff79a7 */ /* 0x0003ea00081004ff */
[----:B------:R-:W-:Y:S01]  /*2e80*/  IMAD.U32 R0, RZ, RZ, UR7 ;  /* 0x00000007ff007e24 */ /* 0x000fe2000f8e00ff */
[----:B------:R-:W2:Y:S04]  /*2e90*/  SYNCS.PHASECHK.TRANS64.TRYWAIT P0, [UR4+0x90], R7 ;  /* 0x00009007ff0075a7 */ /* 0x000ea80008001104 */
[----:B------:R-:W-:Y:S01]  /*2ea0*/  PRMT R13, R3, 0x654, R0 ;  /* 0x00000654030d7816 */ /* 0x000fe20000000000 */
[----:B-12---:R-:W-:Y:S06]  /*2eb0*/  @!P0 BRA `(.L_x_51) ;  /* 0x0000005400788947 */ /* 0x006fec0003800000 */
.L_x_147:
[----:B------:R-:W-:Y:S01]  /*2ec0*/  ULEA UR8, UR5, UR6, 0x4 ;  /* 0x0000000605087291 */ /* 0x000fe2000f8e20ff */
[----:B------:R-:W-:Y:S01]  /*2ed0*/  SEL R2, R13, R2, !P2 ;  /* 0x000000020d027207 */ /* 0x000fe20005000000 */
[----:B------:R-:W-:Y:S01]  /*2ee0*/  UIADD3 UR9, UPT, UPT, UR4, 0x80, URZ ;  /* 0x0000008004097890 */ /* 0x000fe2000fffe0ff */
[----:B-1----:R-:W-:Y:S01]  /*2ef0*/  LEA R0, R11, UR6, 0x3 ;  /* 0x000000060b007c11 */ /* 0x002fe2000f8e18ff */
[----:B------:R-:W-:Y:S01]  /*2f00*/  UIADD3 UR8, UPT, UPT, UR8, 0x110, URZ ;  /* 0x0000011008087890 */ /* 0x000fe2000fffe0ff */
[----:B------:R1:W-:Y:S01]  /*2f10*/  @!P2 SYNCS.ARRIVE.TRANS64.RED RZ, [R2+URZ], R5 ;  /* 0x0000000502ffa9a7 */ /* 0x0003e200080004ff */
[----:B------:R-:W-:Y:S01]  /*2f20*/  UIADD3 UR4, UPT, UPT, UR5, 0x1, URZ ;  /* 0x0000000105047890 */ /* 0x000fe2000fffe0ff */
[----:B------:R-:W-:-:S03]  /*2f30*/  VIADD R8, R8, 0x1 ;  /* 0x0000000108087836 */ /* 0x000fc60000000000 */
[----:B------:R-:W-:Y:S02]  /*2f40*/  UISETP.NE.AND UP0, UPT, UR4, 0x2, UPT ;  /* 0x000000020400788c */ /* 0x000fe4000bf05270 */
[----:B------:R-:W-:Y:S01]  /*2f50*/  ISETP.NE.AND P0, PT, R8, 0x2, PT ;  /* 0x000000020800780c */ /* 0x000fe20003f05270 */
[----:B------:R-:W-:Y:S06]  /*2f60*/  UGETNEXTWORKID.BROADCAST [UR8], [UR9] ;  /* 0x00000000080073ca */ /* 0x000fec0008000100 */
[----:B------:R-:W-:Y:S02]  /*2f70*/  USEL UR7, URZ, 0x1, UP0 ;  /* 0x00000001ff077887 */ /* 0x000fe40008000000 */
[----:B------:R-:W-:-:S04]  /*2f80*/  USEL UR5, UR4, URZ, UP0 ;  /* 0x000000ff04057287 */ /* 0x000fc80008000000 */
[----:B------:R-:W-:Y:S02]  /*2f90*/  LOP3.LUT R12, R12, UR7, RZ, 0x3c, !PT ;  /* 0x000000070c0c7c12 */ /* 0x000fe4000f8e3cff */
[----:B-1----:R-:W-:-:S04]  /*2fa0*/  SHF.L.U32 R5, R10, 0x1f, RZ ;  /* 0x0000001f0a057819 */ /* 0x002fc800000006ff */
[----:B------:R-:W1:Y:S02]  /*2fb0*/  SYNCS.PHASECHK.TRANS64.TRYWAIT P1, [R0+URZ+0x80], R5 ;  /* 0x00008005000075a7 */ /* 0x000e6400080211ff */
[----:B-1----:R-:W-:Y:S05]  /*2fc0*/  @!P1 BRA `(.L_x_52) ;  /* 0x00000054004c9947 */ /* 0x002fea0003800000 */
.L_x_148:
[C---:B------:R-:W-:Y:S01]  /*2fd0*/  LEA R4, R11.reuse, UR6, 0x4 ;  /* 0x000000060b047c11 */ /* 0x040fe2000f8e20ff */
[----:B-1----:R-:W-:Y:S01]  /*2fe0*/  VIADD R0, R0, 0x90 ;  /* 0x0000009000007836 */ /* 0x002fe20000000000 */
[----:B------:R-:W-:Y:S01]  /*2ff0*/  SEL R8, R8, RZ, P0 ;  /* 0x000000ff08087207 */ /* 0x000fe20000000000 */
[----:B------:R-:W-:-:S03]  /*3000*/  VIADD R11, R11, 0x1 ;  /* 0x000000010b0b7836 */ /* 0x000fc60000000000 */
[----:B------:R-:W1:Y:S01]  /*3010*/  LDS.128 R4, [R4+0x110] ;  /* 0x0001100004047984 */ /* 0x000e620000000c00 */
[----:B------:R-:W-:Y:S02]  /*3020*/  PRMT R0, RZ, 0x654, R0 ;  /* 0x00000654ff007816 */ /* 0x000fe40000000000 */
[C---:B------:R-:W-:Y:S01]  /*3030*/  ISETP.NE.AND P1, PT, R11.reuse, 0x2, PT ;  /* 0x000000020b00780c */ /* 0x040fe20003f25270 */
[----:B------:R-:W-:Y:S01]  /*3040*/  @!PT LDS RZ, [RZ] ;  /* 0x00000000fffff984 */ /* 0x000fe20000000800 */
[----:B------:R-:W-:Y:S01]  /*3050*/  @!PT LDS RZ, [RZ] ;  /* 0x00000000fffff984 */ /* 0x000fe20000000800 */
[----:B------:R-:W-:Y:S01]  /*3060*/  @!PT LDS RZ, [RZ] ;  /* 0x00000000fffff984 */ /* 0x000fe20000000800 */
[----:B------:R-:W-:Y:S01]  /*3070*/  @!PT LDS RZ, [RZ] ;  /* 0x00000000fffff984 */ /* 0x000fe20000000800 */
[----:B------:R2:W-:Y:S06]  /*3080*/  MEMBAR.ALL.CTA ;  /* 0x0000000000007992 */ /* 0x0005ec0000008000 */
[----:B--2---:R-:W2:Y:S01]  /*3090*/  FENCE.VIEW.ASYNC.S ;  /* 0x00000000000073c6 */ /* 0x004ea20000000000 */
[----:B------:R-:W-:Y:S01]  /*30a0*/  SEL R11, R11, RZ, P1 ;  /* 0x000000ff0b0b7207 */ /* 0x000fe20000800000 */
[----:B--2---:R2:W-:Y:S01]  /*30b0*/  SYNCS.ARRIVE.TRANS64.RED.A1T0 RZ, [R0+URZ], RZ ;  /* 0x000000ff00ff79a7 */ /* 0x0045e200081004ff */
[----:B-1----:R-:W-:-:S02]  /*30c0*/  LOP3.LUT P3, RZ, R6, 0x1, RZ, 0xc0, !PT ;  /* 0x0000000106ff7812 */ /* 0x002fc4000786c0ff */
[----:B------:R-:W-:-:S04]  /*30d0*/  SEL R5, RZ, 0x1, P1 ;  /* 0x00000001ff057807 */ /* 0x000fc80000800000 */
[----:B------:R-:W-:Y:S02]  /*30e0*/  LOP3.LUT R10, R10, R5, RZ, 0x3c, !PT ;  /* 0x000000050a0a7212 */ /* 0x000fe400078e3cff */
[----:B--2---:R-:W-:-:S04]  /*30f0*/  SEL R0, RZ, 0x1, P0 ;  /* 0x00000001ff007807 */ /* 0x004fc80000000000 */
[----:B------:R-:W-:Y:S01]  /*3100*/  LOP3.LUT R9, R9, R0, RZ, 0x3c, !PT ;  /* 0x0000000009097212 */ /* 0x000fe200078e3cff */
[----:B------:R-:W-:Y:S06]  /*3110*/  @P3 BRA `(.L_x_53) ;  /* 0xfffffffc002c3947 */ /* 0x000fec000383ffff */
[----:B------:R-:W-:Y:S01]  /*3120*/  ULEA UR4, UR5, UR6, 0x3 ;  /* 0x0000000605047291 */ /* 0x000fe2000f8e18ff */
[----:B------:R-:W-:-:S08]  /*3130*/  SHF.L.U32 R3, R12, 0x1f, RZ ;  /* 0x0000001f0c037819 */ /* 0x000fd000000006ff */
[----:B------:R-:W1:Y:S02]  /*3140*/  SYNCS.PHASECHK.TRANS64 P0, [UR4+0x90], R3 ;  /* 0x00009003ff0075a7 */ /* 0x000e640008001004 */
[----:B-1----:R-:W-:Y:S05]  /*3150*/  @P0 BRA `(.L_x_54) ;  /* 0x0000000000080947 */ /* 0x002fea0003800000 */
[----:B------:R-:W1:Y:S02]  /*3160*/  SYNCS.PHASECHK.TRANS64.TRYWAIT P0, [UR4+0x90], R3 ;  /* 0x00009003ff0075a7 */ /* 0x000e640008001104 */
[----:B-1----:R-:W-:Y:S05]  /*3170*/  @!P0 BRA `(.L_x_55) ;  /* 0x0000005000f48947 */ /* 0x002fea0003800000 */
.L_x_54:
[----:B------:R-:W-:-:S04]  /*3180*/  UIADD3 UR7, UPT, UPT, UR5, 0x1, URZ ;  /* 0x0000000105077890 */ /* 0x000fc8000fffe0ff */
[----:B------:R-:W-:-:S04]  /*3190*/  UISETP.NE.AND UP0, UPT, UR7, 0x2, UPT ;  /* 0x000000020700788c */ /* 0x000fc8000bf05270 */
[----:B------:R-:W-:Y:S02]  /*31a0*/  USEL UR8, URZ, 0x1, UP0 ;  /* 0x00000001ff087887 */ /* 0x000fe40008000000 */
[----:B------:R-:W-:-:S04]  /*31b0*/  USEL UR7, UR7, URZ, UP0 ;  /* 0x000000ff07077287 */ /* 0x000fc80008000000 */
[----:B------:R-:W-:Y:S01]  /*31c0*/  ULEA UR7, UR7, UR6, 0x3 ;  /* 0x0000000607077291 */ /* 0x000fe2000f8e18ff */
[----:B-1----:R-:W-:-:S04]  /*31d0*/  LOP3.LUT R3, R12, UR8, RZ, 0x3c, !PT ;  /* 0x000000080c037c12 */ /* 0x002fc8000f8e3cff */
[----:B------:R-:W-:-:S04]  /*31e0*/  SHF.L.U32 R0, R3, 0x1f, RZ ;  /* 0x0000001f03007819 */ /* 0x000fc800000006ff */
[----:B------:R-:W1:Y:S02]  /*31f0*/  SYNCS.PHASECHK.TRANS64 P0, [UR7+0x90], R0 ;  /* 0x00009000ff0075a7 */ /* 0x000e640008001007 */
[----:B-1----:R-:W-:Y:S05]  /*3200*/  @P0 EXIT ;  /* 0x000000000000094d */ /* 0x002fea0003800000 */
[----:B------:R-:W-:Y:S02]  /*3210*/  SHF.L.U32 R3, R3, 0x1f, RZ ;  /* 0x0000001f03037819 */ /* 0x000fe400000006ff */
[----:B------:R-:W-:-:S07]  /*3220*/  MOV R0, UR7 ;  /* 0x0000000700007c02 */ /* 0x000fce0008000f00 */
.L_x_56:
[----:B-1----:R1:W2:Y:S02]  /*3230*/  SYNCS.PHASECHK.TRANS64.TRYWAIT P0, [R0+URZ+0x90], R3 ;  /* 0x00009003000075a7 */ /* 0x0022a400080011ff */
[----:B--2---:R-:W-:Y:S05]  /*3240*/  @!P0 NANOSLEEP.SYNCS 0x989680 ;  /* 0x009896800000895d */ /* 0x004fea0003900000 */
[----:B------:R-:W2:Y:S02]  /*3250*/  @!P0 SYNCS.PHASECHK.TRANS64 P0, [R0+URZ+0x90], R3 ;  /* 0x00009003000085a7 */ /* 0x000ea400080010ff */
[----:B--2---:R-:W-:Y:S05]  /*3260*/  @P0 EXIT ;  /* 0x000000000000094d */ /* 0x004fea0003800000 */
[----:B------:R-:W-:Y:S05]  /*3270*/  BRA `(.L_x_56) ;  /* 0xfffffffc00ec7947 */ /* 0x000fea000383ffff */
.L_x_49:
[----:B------:R-:W-:Y:S05]  /*3280*/  BRA.U UP4, `(.L_x_57) ;  /* 0x0000001504487547 */ /* 0x000fea000b800000 */
[----:B------:R-:W-:Y:S01]  /*3290*/  UMOV UR4, 0x40 ;  /* 0x0000004000047882 */ /* 0x000fe20000000000 */
[----:B------:R-:W-:Y:S01]  /*32a0*/  NOP ;  /* 0x0000000000007918 */ /* 0x000fe20000000000 */
[----:B------:R-:W-:Y:S01]  /*32b0*/  ULEA UR5, UR53, UR4, 0x18 ;  /* 0x0000000435057291 */ /* 0x000fe2000f8ec0ff */
[----:B------:R-:W-:Y:S02]  /*32c0*/  UMOV UR6, 0x400 ;  /* 0x0000040000067882 */ /* 0x000fe40000000000 */
[----:B------:R-:W-:-:S06]  /*32d0*/  ULEA UR6, UR53, UR6, 0x18 ;  /* 0x0000000635067291 */ /* 0x000fcc000f8ec0ff */
[----:B------:R-:W1:Y:S02]  /*32e0*/  LDS.U8 R3, [UR5+0x1c] ;  /* 0x00001c05ff037984 */ /* 0x000e640008000000 */
[----:B-1----:R-:W-:-:S13]  /*32f0*/  ISETP.NE.AND P0, PT, R3, RZ, PT ;  /* 0x000000ff0300720c */ /* 0x002fda0003f05270 */
[----:B------:R-:W-:Y:S05]  /*3300*/  @P0 BRA `(.L_x_58) ;  /* 0x0000000400080947 */ /* 0x000fea0003800000 */
[----:B------:R-:W-:Y:S02]  /*3310*/  UISETP.NE.U32.AND UP1, UPT, UR68, 0x1, UPT ;  /* 0x000000014400788c */ /* 0x000fe4000bf25070 */
[----:B------:R-:W-:-:S07]  /*3320*/  UIADD3 UR7, UPT, UPT, UR5, 0x8, URZ ;  /* 0x0000000805077890 */ /* 0x000fce000fffe0ff */
[----:B------:R-:W-:Y:S05]  /*3330*/  BRA.U !UP1, `(.L_x_59) ;  /* 0x00000001099c7547 */ /* 0x000fea000b800000 */
[----:B------:R-:W-:Y:S01]  /*3340*/  ELECT P0, URZ, PT ;  /* 0x0000000000ff782f */ /* 0x000fe20003800000 */
[----:B------:R-:W-:-:S12]  /*3350*/  BSSY B0, `(.L_x_59) ;  /* 0x0000025000007945 */ /* 0x000fd80003800000 */
[----:B------:R-:W-:Y:S05]  /*3360*/  @!P0 BRA `(.L_x_60) ;  /* 0x00000000008c8947 */ /* 0x000fea0003800000 */
[----:B------:R-:W-:-:S05]  /*3370*/  UMOV UR4, 0x10 ;  /* 0x0000001000047882 */ /* 0x000fca0000000000 */
[----:B------:R-:W-:Y:S04]  /*3380*/  DEPBAR.LE SB1, 0x36 ;  /* 0x00009d800000791a */ /* 0x000fe80000000000 */
[----:B------:R-:W1:Y:S02]  /*3390*/  UTCATOMSWS.2CTA.FIND_AND_SET.ALIGN UP0, UR4, UR4 ;  /* 0x00000004000475e3 */ /* 0x000e640008200800 */
[----:B-1----:R-:W-:Y:S01]  /*33a0*/  MOV R10, UR4 ;  /* 0x00000004000a7c02 */ /* 0x002fe20008000f00 */
[----:B------:R-:W-:Y:S06]  /*33b0*/  BRA.U UP0, `(.L_x_61) ;  /* 0x0000000100187547 */ /* 0x000fec000b800000 */
.L_x_62:
[----:B------:R-:W-:Y:S05]  /*33c0*/  NANOSLEEP 0x64 ;  /* 0x000000640000795d */ /* 0x000fea0003800000 */
[----:B------:R-:W-:-:S05]  /*33d0*/  UMOV UR4, 0x10 ;  /* 0x0000001000047882 */ /* 0x000fca0000000000 */
[----:B------:R-:W-:Y:S04]  /*33e0*/  DEPBAR.LE SB1, 0x36 ;  /* 0x00009d800000791a */ /* 0x000fe80000000000 */
[----:B------:R-:W1:Y:S02]  /*33f0*/  UTCATOMSWS.2CTA.FIND_AND_SET.ALIGN UP0, UR4, UR4 ;  /* 0x00000004000475e3 */ /* 0x000e640008200800 */
[----:B-1----:R-:W-:Y:S01]  /*3400*/  MOV R10, UR4 ;  /* 0x00000004000a7c02 */ /* 0x002fe20008000f00 */
[----:B------:R-:W-:Y:S05]  /*3410*/  BRA.U !UP0, `(.L_x_62) ;  /* 0xfffffffd08e87547 */ /* 0x000fea000b83ffff */
.L_x_61:
[----:B------:R-:W1:Y:S01]  /*3420*/  LDS R6, [UR5+0x10] ;  /* 0x00001005ff067984 */ /* 0x000e620008000800 */
[----:B------:R-:W-:Y:S01]  /*3430*/  IMAD.U32 R3, RZ, RZ, UR6 ;  /* 0x00000006ff037e24 */ /* 0x000fe2000f8e00ff */
[----:B------:R-:W-:-:S03]  /*3440*/  MOV R4, UR69 ;  /* 0x0000004500047c02 */ /* 0x000fc60008000f00 */
[----:B------:R-:W-:Y:S01]  /*3450*/  VIADD R3, R3, 0x130 ;  /* 0x0000013003037836 */ /* 0x000fe20000000000 */
[----:B-1----:R-:W-:-:S04]  /*3460*/  SHF.L.U32 R6, R6, 0x1f, RZ ;  /* 0x0000001f06067819 */ /* 0x002fc800000006ff */
[----:B------:R-:W1:Y:S02]  /*3470*/  SYNCS.PHASECHK.TRANS64.TRYWAIT P0, [UR5+0x8], R6 ;  /* 0x00000806ff0075a7 */ /* 0x000e640008001105 */
[----:B-1----:R-:W-:Y:S05]  /*3480*/  @P0 BRA `(.L_x_63) ;  /* 0x0000000000080947 */ /* 0x002fea0003800000 */
[----:B------:R-:W1:Y:S02]  /*3490*/  SYNCS.PHASECHK.TRANS64.TRYWAIT P0, [UR5+0x8], R6 ;  /* 0x00000806ff0075a7 */ /* 0x000e640008001105 */
[----:B-1----:R-:W-:Y:S05]  /*34a0*/  @!P0 BRA `(.L_x_64) ;  /* 0x0000005000408947 */ /* 0x002fea0003800000 */
.L_x_63:
[----:B------:R-:W-:Y:S01]  /*34b0*/  PRMT R4, R4, 0x654, R3 ;  /* 0x0000065404047816 */ /* 0x000fe20000000003 */
[----:B------:R-:W-:Y:S01]  /*34c0*/  HFMA2 R3, -RZ, RZ, 0, 5.9604644775390625e-08 ;  /* 0x00000001ff037431 */ /* 0x000fe200000001ff */
[----:B------:R-:W-:Y:S01]  /*34d0*/  UPRMT UR4, UR69, 0x654, UR7 ;  /* 0x0000065445047896 */ /* 0x000fe20008000007 */
[----:B------:R-:W-:Y:S02]  /*34e0*/  IMAD.MOV.U32 R7, RZ, RZ, 0xffff ;  /* 0x0000ffffff077424 */ /* 0x000fe400078e00ff */
[----:B-1----:R-:W-:Y:S02]  /*34f0*/  IMAD.MOV.U32 R6, RZ, RZ, 0x4 ;  /* 0x00000004ff067424 */ /* 0x002fe400078e00ff */
[----:B------:R-:W-:Y:S01]  /*3500*/  IMAD.SHL.U32 R9, R10, 0x20, RZ ;  /* 0x000000200a097824 */ /* 0x000fe200078e00ff */
[----:B------:R-:W-:Y:S02]  /*3510*/  MOV R5, UR4 ;  /* 0x0000000400057c02 */ /* 0x000fe40008000f00 */
[-C--:B------:R-:W-:Y:S01]  /*3520*/  SHF.L.U32 R8, R7, R10.reuse, RZ ;  /* 0x0000000a07087219 */ /* 0x080fe200000006ff */
[----:B------:R1:W-:Y:S01]  /*3530*/  SYNCS.ARRIVE.TRANS64.RED RZ, [UR4], R6 ;  /* 0x00000006ffff79a7 */ /* 0x0003e20008000404 */
[----:B------:R-:W-:Y:S01]  /*3540*/  SHF.L.U32 R7, R3, R10, RZ ;  /* 0x0000000a03077219 */ /* 0x000fe200000006ff */
[----:B------:R1:W-:Y:S04]  /*3550*/  STS [UR6+0x130], R9 ;  /* 0x00013009ff007988 */ /* 0x0003e80008000806 */
[----:B------:R1:W-:Y:S04]  /*3560*/  STAS [R4.64], R10 ;  /* 0x0000000a04007dbd */ /* 0x0003e8000c0008ff */
[----:B------:R1:W-:Y:S04]  /*3570*/  ATOMS.OR RZ, [UR5+0x14], R8 ;  /* 0x00001408ffff798c */ /* 0x0003e8000b000005 */
[----:B------:R1:W-:Y:S04]  /*3580*/  ATOMS.OR RZ, [UR5+0x18], R7 ;  /* 0x00001807ffff798c */ /* 0x0003e8000b000005 */
[----:B------:R1:W-:Y:S02]  /*3590*/  ATOMS.XOR RZ, [UR5+0x10], R3 ;  /* 0x00001003ffff798c */ /* 0x0003e4000b800005 */
.L_x_60:
[----:B------:R-:W-:Y:S05]  /*35a0*/  BSYNC B0 ;  /* 0x0000000000007941 */ /* 0x000fea0003800000 */
.L_x_59:
[----:B------:R-:W-:Y:S05]  /*35b0*/  BRA.U UP1, `(.L_x_65) ;  /* 0x00000001016c7547 */ /* 0x000fea000b800000 */
[----:B------:R-:W-:-:S03]  /*35c0*/  UMOV UR4, 0xffffffff ;  /* 0xffffffff00047882 */ /* 0x000fc60000000000 */
[----:B------:R-:W-:Y:S05]  /*35d0*/  BRA.DIV UR4, `(.L_x_66) ;  /* 0x00000052040c7947 */ /* 0x000fea000b800000 */
[----:B------:R-:W-:-:S13]  /*35e0*/  ELECT P0, URZ, PT ;  /* 0x0000000000ff782f */ /* 0x000fda0003800000 */
.L_x_152:
[----:B------:R-:W-:Y:S05]  /*35f0*/  @!P0 BRA `(.L_x_65) ;  /* 0x00000000005c8947 */ /* 0x000fea0003800000 */
[----:B-1----:R-:W1:Y:S02]  /*3600*/  LDS R4, [UR5+0x10] ;  /* 0x00001005ff047984 */ /* 0x002e640008000800 */
[----:B-1----:R-:W-:-:S04]  /*3610*/  SHF.L.U32 R4, R4, 0x1f, RZ ;  /* 0x0000001f04047819 */ /* 0x002fc800000006ff */
[----:B------:R-:W1:Y:S02]  /*3620*/  SYNCS.PHASECHK.TRANS64.TRYWAIT P0, [UR5+0x8], R4 ;  /* 0x00000804ff0075a7 */ /* 0x000e640008001105 */
[----:B-1----:R-:W-:Y:S05]  /*3630*/  @P0 BRA `(.L_x_67) ;  /* 0x0000000000080947 */ /* 0x002fea0003800000 */
[----:B------:R-:W1:Y:S02]  /*3640*/  SYNCS.PHASECHK.TRANS64.TRYWAIT P0, [UR5+0x8], R4 ;  /* 0x00000804ff0075a7 */ /* 0x000e640008001105 */
[----:B-1----:R-:W-:Y:S05]  /*3650*/  @!P0 BRA `(.L_x_68) ;  /* 0x0000005000108947 */ /* 0x002fea0003800000 */
.L_x_67:
[----:B------:R-:W2:Y:S01]  /*3660*/  LDS R6, [UR6+0x130] ;  /* 0x00013006ff067984 */ /* 0x000ea20008000800 */
[----:B-1----:R-:W-:Y:S02]  /*3670*/  HFMA2 R3, -RZ, RZ, 0, 5.9604644775390625e-08 ;  /* 0x00000001ff037431 */ /* 0x002fe400000001ff */
[----:B------:R-:W-:Y:S01]  /*3680*/  IMAD.MOV.U32 R4, RZ, RZ, 0xffff ;  /* 0x0000ffffff047424 */ /* 0x000fe200078e00ff */
[----:B------:R-:W-:Y:S01]  /*3690*/  UPRMT UR4, UR69, 0x654, UR7 ;  /* 0x0000065445047896 */ /* 0x000fe20008000007 */
[----:B--2---:R-:W-:-:S03]  /*36a0*/  IMAD.SHL.U32 R5, R6, 0x20, RZ ;  /* 0x0000002006057824 */ /* 0x004fc600078e00ff */
[-C--:B------:R-:W-:Y:S02]  /*36b0*/  SHF.L.U32 R4, R4, R6.reuse, RZ ;  /* 0x0000000604047219 */ /* 0x080fe400000006ff */
[----:B------:R-:W-:Y:S01]  /*36c0*/  SHF.L.U32 R6, R3, R6, RZ ;  /* 0x0000000603067219 */ /* 0x000fe200000006ff */
[----:B------:R2:W-:Y:S04]  /*36d0*/  STS [UR6+0x130], R5 ;  /* 0x00013005ff007988 */ /* 0x0005e80008000806 */
[----:B------:R2:W-:Y:S04]  /*36e0*/  ATOMS.OR RZ, [UR5+0x14], R4 ;  /* 0x00001404ffff798c */ /* 0x0005e8000b000005 */
[----:B------:R2:W-:Y:S01]  /*36f0*/  ATOMS.OR RZ, [UR5+0x18], R6 ;  /* 0x00001806ffff798c */ /* 0x0005e2000b000005 */
[----:B------:R-:W-:Y:S03]  /*3700*/  SYNCS.ARRIVE.TRANS64.RED.A1T0 RZ, [UR4], RZ ;  /* 0x000000ffffff79a7 */ /* 0x000fe60008100404 */
[----:B------:R2:W-:Y:S01]  /*3710*/  ATOMS.XOR RZ, [UR5+0x10], R3 ;  /* 0x00001003ffff798c */ /* 0x0005e2000b800005 */
[----:B------:R-:W-:Y:S05]  /*3720*/  BRA `(.L_x_65) ;  /* 0x0000000000107947 */ /* 0x000fea0003800000 */
.L_x_58:
[----:B------:R-:W-:Y:S02]  /*3730*/  MOV R3, 0xffffffff ;  /* 0xffffffff00037802 */ /* 0x000fe40000000f00 */
[----:B------:R-:W-:-:S03]  /*3740*/  MOV R4, 0x3770 ;  /* 0x0000377000047802 */ /* 0x000fc60000000f00 */
[----:B------:R1:W-:Y:S04]  /*3750*/  STS [UR6+0x130], R3 ;  /* 0x00013003ff007988 */ /* 0x0003e80008000806 */
[----:B-1---5:R-:W-:Y:S05]  /*3760*/  CALL.REL.NOINC `($__internal_1_$__cuda_sm10x_tcgen05_guardrail_trap_phase_invalid_during_alloc) ;  /* 0x0000005400707944 */ /* 0x022fea0003c00000 */
.L_x_65:
[----:B------:R-:W-:Y:S05]  /*3770*/  WARPSYNC.ALL ;  /* 0x0000000000007948 */ /* 0x000fea0003800000 */
[----:B------:R-:W3:Y:S01]  /*3780*/  S2UR UR4, SR_CgaCtaId ;  /* 0x00000000000479c3 */ /* 0x000ee20000008800 */
[----:B------:R-:W-:Y:S01]  /*3790*/  UMOV UR41, 0x400 ;  /* 0x0000040000297882 */ /* 0x000fe20000000000 */
[----:B------:R-:W-:-:S06]  /*37a0*/  NOP ;  /* 0x0000000000007918 */ /* 0x000fcc0000000000 */
[----:B------:R-:W-:Y:S06]  /*37b0*/  BAR.ARV 0x6, 0xa0 ;  /* 0x0182800000007b1d */ /* 0x000fec0000002000 */
[----:B------:R-:W4:Y:S01]  /*37c0*/  LDCU UR6, c[0x0][0x38c] ;  /* 0x00007180ff0677ac */ /* 0x000f220008000800 */
[----:B------:R-:W-:Y:S01]  /*37d0*/  LOP3.LUT R0, R0, 0xffff, RZ, 0xc0, !PT ;  /* 0x0000ffff00007812 */ /* 0x000fe200078ec0ff */
[----:B-1----:R-:W-:Y:S01]  /*37e0*/  IMAD.MOV.U32 R9, RZ, RZ, 0x1 ;  /* 0x00000001ff097424 */ /* 0x002fe200078e00ff */
[----:B------:R-:W-:Y:S01]  /*37f0*/  LOP3.LUT R2, R2, 0xffff, RZ, 0xc0, !PT ;  /* 0x0000ffff02027812 */ /* 0x000fe200078ec0ff */
[----:B------:R-:W-:Y:S01]  /*3800*/  IMAD.MOV.U32 R8, RZ, RZ, RZ ;  /* 0x000000ffff087224 */ /* 0x000fe200078e00ff */
[----:B------:R-:W-:Y:S01]  /*3810*/  R2UR UR65, R0 ;  /* 0x00000000004172ca */ /* 0x000fe200000e0000 */
[----:B------:R-:W-:Y:S01]  /*3820*/  UMOV UR47, URZ ;  /* 0x000000ff002f7c82 */ /* 0x000fe20008000000 */
[----:B------:R-:W-:Y:S01]  /*3830*/  R2UR UR43, R2 ;  /* 0x00000000022b72ca */ /* 0x000fe200000e0000 */
[----:B------:R-:W-:Y:S01]  /*3840*/  UMOV UR38, URZ ;  /* 0x000000ff00267c82 */ /* 0x000fe20008000000 */
[----:B------:R-:W-:Y:S01]  /*3850*/  UMOV UR37, URZ ;  /* 0x000000ff00257c82 */ /* 0x000fe20008000000 */
[----:B---3--:R-:W-:-:S02]  /*3860*/  ULEA UR41, UR4, UR41, 0x18 ;  /* 0x0000002904297291 */ /* 0x008fc4000f8ec0ff */
[----:B------:R-:W-:Y:S02]  /*3870*/  UISETP.NE.AND UP3, UPT, UR68, URZ, UPT ;  /* 0x000000ff4400728c */ /* 0x000fe4000bf65270 */
[----:B------:R-:W-:Y:S02]  /*3880*/  UIADD3 UR5, UPT, UPT, UR41, 0x6400, URZ ;  /* 0x0000640029057890 */ /* 0x000fe4000fffe0ff */
[----:B------:R-:W-:Y:S02]  /*3890*/  UIADD3 UR4, UPT, UPT, UR41, 0x16400, URZ ;  /* 0x0001640029047890 */ /* 0x000fe4000fffe0ff */
[----:B----4-:R-:W-:Y:S01]  /*38a0*/  UIADD3 UR6, UPT, UPT, UR6, 0x3f, URZ ;  /* 0x0000003f06067890 */ /* 0x010fe2000fffe0ff */
[----:B--2---:R-:W1:Y:S01]  /*38b0*/  LDS R3, [UR41+0x130] ;  /* 0x00013029ff037984 */ /* 0x004e620008000800 */
[----:B------:R-:W-:Y:S02]  /*38c0*/  USHF.R.U32.HI UR5, URZ, 0x4, UR5 ;  /* 0x00000004ff057899 */ /* 0x000fe40008011605 */
[----:B------:R-:W-:-:S02]  /*38d0*/  USHF.R.S32.HI UR64, URZ, 0x1f, UR6 ;  /* 0x0000001fff407899 */ /* 0x000fc40008011406 */
[----:B------:R-:W-:Y:S02]  /*38e0*/  USHF.R.U32.HI UR4, URZ, 0x4, UR4 ;  /* 0x00000004ff047899 */ /* 0x000fe40008011604 */
[----:B------:R-:W-:Y:S02]  /*38f0*/  ULEA.HI UR64, UR64, UR6, URZ, 0x6 ;  /* 0x0000000640407291 */ /* 0x000fe4000f8f30ff */
[----:B------:R-:W-:Y:S02]  /*3900*/  ULOP3.LUT UR5, UR5, 0x3fff, URZ, 0xc0, !UPT ;  /* 0x00003fff05057892 */ /* 0x000fe4000f8ec0ff */
[----:B------:R-:W-:Y:S02]  /*3910*/  USHF.R.S32.HI UR64, URZ, 0x6, UR64 ;  /* 0x00000006ff407899 */ /* 0x000fe40008011440 */
[----:B------:R-:W-:Y:S02]  /*3920*/  ULOP3.LUT UR45, UR4, 0x3fff, URZ, 0xc0, !UPT ;  /* 0x00003fff042d7892 */ /* 0x000fe4000f8ec0ff */
[----:B------:R-:W-:Y:S01]  /*3930*/  UISETP.LT.AND UP0, UPT, UR64, 0x1, UPT ;  /* 0x000000014000788c */ /* 0x000fe2000bf01270 */
[----:B------:R-:W-:Y:S01]  /*3940*/  UMOV UR62, 0x0 ;  /* 0x00000000003e7882 */ /* 0x000fe20000000000 */
        /* <DEDUP_REMOVED lines=9> */
[----:B------:R-:W-:-:S02]  /*39e0*/  ULOP3.LUT UR44, UR5, 0x10000, URZ, 0xfc, !UPT ;  /* 0x00010000052c7892 */ /* 0x000fc4000f8efcff */
[----:B------:R-:W-:Y:S02]  /*39f0*/  ULOP3.LUT UR45, UR45, 0x10000, URZ, 0xfc, !UPT ;  /* 0x000100002d2d7892 */ /* 0x000fe4000f8efcff */
[----:B------:R-:W-:Y:S01]  /*3a00*/  USEL UR66, UR64, 0x1, !UP0 ;  /* 0x0000000140427887 */ /* 0x000fe2000c000000 */
[----:B------:R-:W-:Y:S01]  /*3a10*/  UMOV UR52, 0x0 ;  /* 0x0000000000347882 */ /* 0x000fe20000000000 */
[----:B------:R-:W-:Y:S01]  /*3a20*/  UMOV UR53, 0x8100910 ;  /* 0x0810091000357882 */ /* 0x000fe20000000000 */
[----:B------:R-:W-:Y:S01]  /*3a30*/  UMOV UR50, 0x0 ;  /* 0x0000000000327882 */ /* 0x000fe20000000000 */
[----:B------:R-:W-:Y:S01]  /*3a40*/  UMOV UR51, 0x8100910 ;  /* 0x0810091000337882 */ /* 0x000fe20000000000 */
[----:B------:R-:W-:Y:S01]  /*3a50*/  UMOV UR48, 0x0 ;  /* 0x0000000000307882 */ /* 0x000fe20000000000 */
[----:B------:R-:W-:Y:S01]  /*3a60*/  UMOV UR49, 0x8100910 ;  /* 0x0810091000317882 */ /* 0x000fe20000000000 */
[----:B-1----:R-:W-:Y:S02]  /*3a70*/  R2UR UR67, R3 ;  /* 0x00000000034372ca */ /* 0x002fe400000e0000 */
[----:B------:R-:W-:-:S13]  /*3a80*/  CS2R R2, SRZ ;  /* 0x0000000000027805 */ /* 0x000fda000001ff00 */
.L_x_76:
[C---:B------:R-:W-:Y:S02]  /*3a90*/  LEA R0, R8.reuse, UR41, 0x3 ;  /* 0x0000002908007c11 */ /* 0x040fe4000f8e18ff */
[----:B------:R-:W-:Y:S02]  /*3aa0*/  SHF.L.U32 R5, R3, 0x1f, RZ ;  /* 0x0000001f03057819 */ /* 0x000fe400000006ff */
[----:B------:R-:W-:Y:S02]  /*3ab0*/  LEA R4, R8, UR41, 0x4 ;  /* 0x0000002908047c11 */ /* 0x000fe4000f8e20ff */
[----:B------:R-:W1:Y:S02]  /*3ac0*/  SYNCS.PHASECHK.TRANS64.TRYWAIT P0, [R0+URZ+0x80], R5 ;  /* 0x00008005000075a7 */ /* 0x000e6400080011ff */
[----:B-1-3--:R-:W-:Y:S05]  /*3ad0*/  @!P0 BRA `(.L_x_69) ;  /* 0x0000004c00088947 */ /* 0x00afea0003800000 */
.L_x_153:
[----:B-1----:R-:W1:Y:S01]  /*3ae0*/  LDS.128 R4, [R4+0x110] ;  /* 0x0001100004047984 */ /* 0x002e620000000c00 */
[----:B------:R-:W-:Y:S02]  /*3af0*/  VIADD R0, R0, 0x90 ;  /* 0x0000009000007836 */ /* 0x000fe40000000000 */
[----:B------:R-:W-:Y:S01]  /*3b00*/  VIADD R8, R8, 0x1 ;  /* 0x0000000108087836 */ /* 0x000fe20000000000 */
[----:B------:R-:W-:Y:S01]  /*3b10*/  @!PT LDS RZ, [RZ] ;  /* 0x00000000fffff984 */ /* 0x000fe20000000800 */
[----:B------:R-:W-:Y:S01]  /*3b20*/  @!PT LDS RZ, [RZ] ;  /* 0x00000000fffff984 */ /* 0x000fe20000000800 */
[----:B------:R-:W-:Y:S01]  /*3b30*/  @!PT LDS RZ, [RZ] ;  /* 0x00000000fffff984 */ /* 0x000fe20000000800 */
[----:B------:R-:W-:Y:S01]  /*3b40*/  @!PT LDS RZ, [RZ] ;  /* 0x00000000fffff984 */ /* 0x000fe20000000800 */
[----:B------:R2:W-:Y:S06]  /*3b50*/  MEMBAR.ALL.CTA ;  /* 0x0000000000007992 */ /* 0x0005ec0000008000 */
[----:B--2---:R-:W2:Y:S01]  /*3b60*/  FENCE.VIEW.ASYNC.S ;  /* 0x00000000000073c6 */ /* 0x004ea20000000000 */
[----:B------:R-:W-:-:S04]  /*3b70*/  PRMT R0, RZ, 0x654, R0 ;  /* 0x00000654ff007816 */ /* 0x000fc80000000000 */
[----:B--2---:R2:W-:Y:S01]  /*3b80*/  SYNCS.ARRIVE.TRANS64.RED.A1T0 RZ, [R0+URZ], RZ ;  /* 0x000000ff00ff79a7 */ /* 0x0045e200081004ff */
[----:B-1----:R-:W-:Y:S01]  /*3b90*/  LOP3.LUT P1, RZ, R6, 0x1, RZ, 0xc0, !PT ;  /* 0x0000000106ff7812 */ /* 0x002fe2000782c0ff */
[----:B--2---:R-:W-:-:S12]  /*3ba0*/  BRA.U UP3, `(.L_x_70) ;  /* 0x0000000503587547 */ /* 0x004fd8000b800000 */
[----:B------:R-:W1:Y:S01]  /*3bb0*/  LDCU UR4, c[0x0][0x38c] ;  /* 0x00007180ff0477ac */ /* 0x000e620008000800 */
[----:B------:R-:W-:Y:S02]  /*3bc0*/  PLOP3.LUT P2, PT, PT, PT, PT, 0x80, 0x8 ;  /* 0x000000000008781c */ /* 0x000fe40003f4f070 */
[----:B------:R-:W-:Y:S01]  /*3bd0*/  SHF.L.U32 R5, R9, 0x1f, RZ ;  /* 0x0000001f09057819 */ /* 0x000fe200000006ff */
[----:B------:R-:W-:Y:S02]  /*3be0*/  ULEA UR46, UR47, UR41, 0x3 ;  /* 0x000000292f2e7291 */ /* 0x000fe4000f8e18ff */
[----:B------:R-:W-:Y:S02]  /*3bf0*/  ULEA UR36, UR47, UR67, 0x5 ;  /* 0x000000432f247291 */ /* 0x000fe4000f8e28ff */
[----:B-1----:R-:W-:-:S06]  /*3c00*/  UISETP.GE.AND UP0, UPT, UR4, 0x1, UPT ;  /* 0x000000010400788c */ /* 0x002fcc000bf06270 */
[----:B------:R-:W-:-:S05]  /*3c10*/  PLOP3.LUT P0, PT, PT, PT, UP0, 0x80, 0x8 ;  /* 0x000000000008781c */ /* 0x000fca0003f0f008 */
[----:B------:R-:W-:-:S08]  /*3c20*/  @UP0 ULEA UR4, UR38, UR41, 0x3 ;  /* 0x0000002926040291 */ /* 0x000fd0000f8e18ff */
[----:B------:R-:W-:-:S04]  /*3c30*/  @P0 SHF.L.U32 R0, R2, 0x1f, RZ ;  /* 0x0000001f02000819 */ /* 0x000fc800000006ff */
[----:B------:R1:W2:Y:S01]  /*3c40*/  @P0 SYNCS.PHASECHK.TRANS64.TRYWAIT P2, [UR4], R0 ;  /* 0x00000000ff0005a7 */ /* 0x0002a20008041104 */
[----:B------:R-:W3:Y:S02]  /*3c50*/  SYNCS.PHASECHK.TRANS64.TRYWAIT P0, [UR46+0xc0], R5 ;  /* 0x0000c005ff0075a7 */ /* 0x000ee4000800112e */
[----:B-123--:R-:W-:Y:S05]  /*3c60*/  @!P0 BRA `(.L_x_71) ;  /* 0x0000004800b88947 */ /* 0x00efea0003800000 */
.L_x_155:
[----:B------:R-:W-:Y:S01]  /*3c70*/  UMOV UR42, UR37 ;  /* 0x00000025002a7c82 */ /* 0x000fe20008000000 */
[----:B------:R-:W-:Y:S05]  /*3c80*/  BRA.U !UP0, `(.L_x_72) ;  /* 0x0000000508107547 */ /* 0x000fea000b800000 */
[----:B------:R-:W-:Y:S02]  /*3c90*/  UIADD3 UR42, UPT, UPT, UR66, UR37, URZ ;  /* 0x00000025422a7290 */ /* 0x000fe4000fffe0ff */
[----:B------:R-:W-:Y:S01]  /*3ca0*/  UPLOP3.LUT UP2, UPT, UPT, UPT, UPT, 0x40, 0x4 ;  /* 0x000000000004789c */ /* 0x000fe20003f4e870 */
[----:B------:R-:W-:Y:S01]  /*3cb0*/  UMOV UR39, UR64 ;  /* 0x0000004000277c82 */ /* 0x000fe20008000000 */
[----:B------:R-:W-:-:S09]  /*3cc0*/  UMOV UR5, UR38 ;  /* 0x0000002600057c82 */ /* 0x000fd20008000000 */
.L_x_75:
[----:B------:R-:W-:Y:S01]  /*3cd0*/  ULEA UR7, UR5, UR41, 0x3 ;  /* 0x0000002905077291 */ /* 0x000fe2000f8e18ff */
[----:B--23--:R-:W-:Y:S11]  /*3ce0*/  @P2 BRA `(.L_x_73) ;  /* 0x00000000000c2947 */ /* 0x00cff60003800000 */
[----:B-1----:R-:W-:Y:S04]  /*3cf0*/  SHF.L.U32 R5, R2, 0x1f, RZ ;  /* 0x0000001f02057819 */ /* 0x002fe800000006ff */
[----:B------:R-:W1:Y:S02]  /*3d00*/  SYNCS.PHASECHK.TRANS64.TRYWAIT P0, [UR7], R5 ;  /* 0x00000005ff0075a7 */ /* 0x000e640008001107 */
[----:B-1----:R-:W-:Y:S05]  /*3d10*/  @!P0 BRA `(.L_x_74) ;  /* 0x0000004800a48947 */ /* 0x002fea0003800000 */
.L_x_73:
[----:B------:R-:W-:Y:S01]  /*3d20*/  UISETP.NE.AND UP0, UPT, UR39, 0x1, UPT ;  /* 0x000000012700788c */ /* 0x000fe2000bf05270 */
[----:B------:R-:W-:Y:S01]  /*3d30*/  PLOP3.LUT P2, PT, PT, PT, PT, 0x80, 0x8 ;  /* 0x000000000008781c */ /* 0x000fe20003f4f070 */
[----:B------:R-:W-:Y:S02]  /*3d40*/  UIADD3 UR4, UPT, UPT, UR5, 0x1, URZ ;  /* 0x0000000105047890 */ /* 0x000fe4000fffe0ff */
[----:B------:R-:W-:Y:S02]  /*3d50*/  UIADD3 UR40, UPT, UPT, UR7, 0x20, URZ ;  /* 0x0000002007287890 */ /* 0x000fe4000fffe0ff */
[----:B------:R-:W-:Y:S01]  /*3d60*/  UISETP.NE.AND UP1, UPT, UR4, 0x4, UPT ;  /* 0x000000040400788c */ /* 0x000fe2000bf25270 */
[----:B------:R-:W-:Y:S01]  /*3d70*/  PLOP3.LUT P0, PT, PT, PT, UP0, 0x80, 0x8 ;  /* 0x000000000008781c */ /* 0x000fe20003f0f008 */
[----:B------:R-:W-:Y:S02]  /*3d80*/  UIADD3 UR37, UPT, UPT, UR37, 0x1, URZ ;  /* 0x0000000125257890 */ /* 0x000fe4000fffe0ff */
[----:B------:R-:W-:Y:S02]  /*3d90*/  USEL UR6, URZ, 0x1, UP1 ;  /* 0x00000001ff067887 */ /* 0x000fe40008800000 */
[----:B------:R-:W-:Y:S02]  /*3da0*/  USEL UR38, UR4, URZ, UP1 ;  /* 0x000000ff04267287 */ /* 0x000fe40008800000 */
[----:B------:R-:W-:Y:S02]  /*3db0*/  UIADD3 UR39, UPT, UPT, UR39, -0x1, URZ ;  /* 0xffffffff27277890 */ /* 0x000fe4000fffe0ff */
[----:B------:R-:W-:Y:S01]  /*3dc0*/  @UP0 ULEA UR4, UR38, UR41, 0x3 ;  /* 0x0000002926040291 */ /* 0x000fe2000f8e18ff */
[----:B------:R-:W-:Y:S01]  /*3dd0*/  LOP3.LUT R2, R2, UR6, RZ, 0x3c, !PT ;  /* 0x0000000602027c12 */ /* 0x000fe2000f8e3cff */
[----:B------:R-:W-:Y:S02]  /*3de0*/  ULEA UR6, UR5, UR45, 0x9 ;  /* 0x0000002d05067291 */ /* 0x000fe4000f8e48ff */
[----:B------:R-:W-:Y:S01]  /*3df0*/  UISETP.NE.AND UP0, UPT, UR37, UR42, UPT ;  /* 0x0000002a2500728c */ /* 0x000fe2000bf05270 */
[----:B-1----:R-:W-:Y:S01]  /*3e00*/  @P0 SHF.L.U32 R0, R2, 0x1f, RZ ;  /* 0x0000001f02000819 */ /* 0x002fe200000006ff */
[----:B------:R-:W-:Y:S02]  /*3e10*/  UIADD3 UR34, UPT, UPT, UR6, 0x2, URZ ;  /* 0x0000000206227890 */ /* 0x000fe4000fffe0ff */
[----:B------:R-:W-:Y:S01]  /*3e20*/  UIADD3 UR30, UPT, UPT, UR6, 0x4, URZ ;  /* 0x00000004061e7890 */ /* 0x000fe2000fffe0ff */
[----:B------:R2:W3:Y:S01]  /*3e30*/  @P0 SYNCS.PHASECHK.TRANS64.TRYWAIT P2, [UR4], R0 ;  /* 0x00000000ff0005a7 */ /* 0x0004e20008041104 */
[----:B------:R-:W-:Y:S02]  /*3e40*/  ULEA UR4, UR5, UR44, 0xa ;  /* 0x0000002c05047291 */ /* 0x000fe4000f8e50ff */
[----:B------:R-:W-:Y:S02]  /*3e50*/  UIADD3 UR26, UPT, UPT, UR6, 0x6, URZ ;  /* 0x00000006061a7890 */ /* 0x000fe4000fffe0ff */
        /* <DEDUP_REMOVED lines=10> */
[----:B------:R-:W-:Y:S01]  /*3f00*/  UIADD3 UR8, UPT, UPT, UR4, 0x206, URZ ;  /* 0x0000020604087890 */ /* 0x000fe2000fffe0ff */
[----:B------:R-:W-:Y:S01]  /*3f10*/  UMOV UR7, 0x40004040 ;  /* 0x4000404000077882 */ /* 0x000fe20000000000 */
[----:B------:R-:W-:Y:S01]  /*3f20*/  UMOV UR5, 0x40004040 ;  /* 0x4000404000057882 */ /* 0x000fe20000000000 */
[----:B------:R-:W-:Y:S01]  /*3f30*/  UMOV UR35, 0x40004040 ;  /* 0x4000404000237882 */ /* 0x000fe20000000000 */
[----:B------:R1:W-:Y:S01]  /*3f40*/  UTCHMMA.2CTA gdesc[UR4], gdesc[UR6], tmem[UR36], tmem[UR62], idesc[UR63], UP2 ;  /* 0x00ff3e06040075ea */ /* 0x0003e20009200024 */
[----:B------:R-:W-:Y:S01]  /*3f50*/  UPLOP3.LUT UP2, UPT, UPT, UPT, UPT, 0x80, 0x8 ;  /* 0x000000000008789c */ /* 0x000fe20003f4f070 */
[----:B------:R-:W-:Y:S01]  /*3f60*/  UMOV UR33, 0x40004040 ;  /* 0x4000404000217882 */ /* 0x000fe20000000000 */
[----:B------:R-:W-:Y:S01]  /*3f70*/  UMOV UR31, 0x40004040 ;  /* 0x40004040001f7882 */ /* 0x000fe20000000000 */
[----:B------:R2:W-:Y:S01]  /*3f80*/  UTCHMMA.2CTA gdesc[UR32], gdesc[UR34], tmem[UR36], tmem[UR60], idesc[UR61], UPT ;  /* 0x00ff3c22200075ea */ /* 0x0005e2000ba00024 */
        /* <DEDUP_REMOVED lines=14> */
[----:B------:R-:W-:Y:S01]  /*4070*/  UMOV UR9, 0x40004040 ;  /* 0x4000404000097882 */ /* 0x000fe20000000000 */
[----:B------:R2:W-:Y:S01]  /*4080*/  UTCHMMA.2CTA gdesc[UR12], gdesc[UR14], tmem[UR36], tmem[UR50], idesc[UR51], UPT ;  /* 0x00ff320e0c0075ea */ /* 0x0005e2000ba00024 */
[----:B------:R2:W-:Y:S01]  /*4090*/  UTCHMMA.2CTA gdesc[UR8], gdesc[UR10], tmem[UR36], tmem[UR48], idesc[UR49], UPT ;  /* 0x00ff300a080075ea */ /* 0x0005e2000ba00024 */
[----:B------:R2:W-:Y:S01]  /*40a0*/  UTCBAR.2CTA.MULTICAST [UR40], URZ, UR43 ;  /* 0x000000ff280073e9 */ /* 0x0005e2000820082b */
[----:B-1----:R-:W-:Y:S01]  /*40b0*/  UMOV UR5, UR38 ;  /* 0x0000002600057c82 */ /* 0x002fe20008000000 */
[----:B------:R-:W-:Y:S05]  /*40c0*/  BRA.U UP0, `(.L_x_75) ;  /* 0xfffffffd00007547 */ /* 0x000fea000b83ffff */
.L_x_72:
[----:B------:R-:W-:Y:S01]  /*40d0*/  UIADD3 UR4, UPT, UPT, UR46, 0xa0, URZ ;  /* 0x000000a02e047890 */ /* 0x000fe2000fffe0ff */
[----:B------:R-:W-:-:S08]  /*40e0*/  UMOV UR37, UR42 ;  /* 0x0000002a00257c82 */ /* 0x000fd00008000000 */
[----:B------:R4:W-:Y:S01]  /*40f0*/  UTCBAR.2CTA.MULTICAST [UR4], URZ, UR65 ;  /* 0x000000ff040073e9 */ /* 0x0009e20008200841 */
[----:B------:R-:W-:Y:S02]  /*4100*/  NOP ;  /* 0x0000000000007918 */ /* 0x000fe40000000000 */
.L_x_70:
[----:B----4-:R-:W-:Y:S01]  /*4110*/  UIADD3 UR4, UPT, UPT, UR47, 0x1, URZ ;  /* 0x000000012f047890 */ /* 0x010fe2000fffe0ff */
[----:B------:R-:W-:-:S03]  /*4120*/  ISETP.NE.AND P0, PT, R8, 0x2, PT ;  /* 0x000000020800780c */ /* 0x000fc60003f05270 */
[----:B------:R-:W-:Y:S01]  /*4130*/  UISETP.NE.AND UP0, UPT, UR4, 0x4, UPT ;  /* 0x000000040400788c */ /* 0x000fe2000bf05270 */
[----:B-12---:R-:W-:Y:S02]  /*4140*/  SEL R0, RZ, 0x1, P0 ;  /* 0x00000001ff007807 */ /* 0x006fe40000000000 */
[----:B------:R-:W-:Y:S01]  /*4150*/  SEL R8, R8, RZ, P0 ;  /* 0x000000ff08087207 */ /* 0x000fe20000000000 */
[----:B------:R-:W-:Y:S01]  /*4160*/  USEL UR5, URZ, 0x1, UP0 ;  /* 0x00000001ff057887 */ /* 0x000fe20008000000 */
[----:B------:R-:W-:Y:S01]  /*4170*/  LOP3.LUT R3, R3, R0, RZ, 0x3c, !PT ;  /* 0x0000000003037212 */ /* 0x000fe200078e3cff */
[----:B------:R-:W-:-:S04]  /*4180*/  USEL UR47, UR4, URZ, UP0 ;  /* 0x000000ff042f7287 */ /* 0x000fc80008000000 */
[----:B------:R-:W-:Y:S01]  /*4190*/  LOP3.LUT R9, R9, UR5, RZ, 0x3c, !PT ;  /* 0x0000000509097c12 */ /* 0x000fe2000f8e3cff */
[----:B------:R-:W-:Y:S07]  /*41a0*/  @P1 BRA `(.L_x_76) ;  /* 0xfffffff800381947 */ /* 0x000fee000383ffff */
[----:B------:R-:W1:Y:S01]  /*41b0*/  S2UR UR8, SR_CgaCtaId ;  /* 0x00000000000879c3 */ /* 0x000e620000008800 */
[----:B------:R-:W-:Y:S01]  /*41c0*/  ELECT P0, URZ, PT ;  /* 0x0000000000ff782f */ /* 0x000fe20003800000 */
[----:B------:R-:W-:Y:S01]  /*41d0*/  HFMA2 R0, -RZ, RZ, 0, 5.9604644775390625e-08 ;  /* 0x00000001ff007431 */ /* 0x000fe200000001ff */
[----:B------:R-:W-:-:S05]  /*41e0*/  UMOV UR4, 0x40 ;  /* 0x0000004000047882 */ /* 0x000fca0000000000 */
[----:B------:R-:W-:Y:S01]  /*41f0*/  UVIRTCOUNT.DEALLOC.SMPOOL 0x80 ;  /* 0x000000800000784c */ /* 0x000fe20000000000 */
[----:B------:R-:W-:Y:S02]  /*4200*/  UISETP.NE.AND UP1, UPT, UR68, URZ, UPT ;  /* 0x000000ff4400728c */ /* 0x000fe4000bf25270 */
[----:B-1----:R-:W-:-:S09]  /*4210*/  ULEA UR8, UR8, UR4, 0x18 ;  /* 0x0000000408087291 */ /* 0x002fd2000f8ec0ff */
[----:B------:R1:W-:Y:S01]  /*4220*/  @P0 STS.U8 [UR8+0x1c], R0 ;  /* 0x00001c00ff000988 */ /* 0x0003e20008000008 */
[----:B------:R-:W-:Y:S05]  /*4230*/  BRA.U UP1, `(.L_x_77) ;  /* 0x0000000101a07547 */ /* 0x000fea000b800000 */
[----:B------:R-:W-:Y:S01]  /*4240*/  UIADD3 UR7, UPT, UPT, UR41, 0xc0, URZ ;  /* 0x000000c029077890 */ /* 0x000fe2000fffe0ff */
[----:B------:R-:W-:-:S03]  /*4250*/  SHF.L.U32 R3, R9, 0x1f, RZ ;  /* 0x0000001f09037819 */ /* 0x000fc600000006ff */
[----:B------:R-:W-:-:S09]  /*4260*/  ULEA UR4, UR47, UR7, 0x3 ;  /* 0x000000072f047291 */ /* 0x000fd2000f8e18ff */
[----:B------:R-:W2:Y:S02]  /*4270*/  SYNCS.PHASECHK.TRANS64.TRYWAIT P0, [UR4], R3 ;  /* 0x00000003ff0075a7 */ /* 0x000ea40008001104 */
[----:B--2---:R-:W-:Y:S05]  /*4280*/  @!P0 BRA `(.L_x_78) ;  /* 0x0000004400608947 */ /* 0x004fea0003800000 */
.L_x_158:
        /* <DEDUP_REMOVED lines=9> */
.L_x_160:
        /* <DEDUP_REMOVED lines=9> */
.L_x_162:
[----:B------:R-:W-:-:S04]  /*43b0*/  UIADD3 UR4, UPT, UPT, UR4, 0x1, URZ ;  /* 0x0000000104047890 */ /* 0x000fc8000fffe0ff */
[----:B------:R-:W-:-:S04]  /*43c0*/  UISETP.NE.AND UP0, UPT, UR4, 0x4, UPT ;  /* 0x000000040400788c */ /* 0x000fc8000bf05270 */
[----:B------:R-:W-:Y:S02]  /*43d0*/  USEL UR5, URZ, 0x1, UP0 ;  /* 0x00000001ff057887 */ /* 0x000fe40008000000 */
[----:B------:R-:W-:-:S04]  /*43e0*/  USEL UR4, UR4, URZ, UP0 ;  /* 0x000000ff04047287 */ /* 0x000fc80008000000 */
[----:B------:R-:W-:Y:S01]  /*43f0*/  ULEA UR4, UR4, UR7, 0x3 ;  /* 0x0000000704047291 */ /* 0x000fe2000f8e18ff */
[----:B-1----:R-:W-:-:S04]  /*4400*/  LOP3.LUT R3, R2, UR5, RZ, 0x3c, !PT ;  /* 0x0000000502037c12 */ /* 0x002fc8000f8e3cff */
[----:B------:R-:W-:Y:S01]  /*4410*/  SHF.L.U32 R3, R3, 0x1f, RZ ;  /* 0x0000001f03037819 */ /* 0x000fe200000006ff */
[----:B------:R-:W-:-:S04]  /*4420*/  IMAD.U32 R0, RZ, RZ, UR4 ;  /* 0x00000004ff007e24 */ /* 0x000fc8000f8e00ff */
[----:B------:R1:W2:Y:S03]  /*4430*/  SYNCS.PHASECHK.TRANS64.TRYWAIT P0, [R0+URZ], R3 ;  /* 0x00000003000075a7 */ /* 0x0002a600080011ff */
[----:B--2---:R-:W-:Y:S05]  /*4440*/  @!P0 NANOSLEEP.SYNCS 0x989680 ;  /* 0x009896800000895d */ /* 0x004fea0003900000 */
[----:B------:R-:W2:Y:S02]  /*4450*/  @!P0 SYNCS.PHASECHK.TRANS64 P0, [R0+URZ], R3 ;  /* 0x00000003000085a7 */ /* 0x000ea400080010ff */
[----:B--2---:R-:W-:Y:S05]  /*4460*/  @P0 BRA `(.L_x_81) ;  /* 0x0000000000200947 */ /* 0x004fea0003800000 */
.L_x_82:
[----:B--2---:R2:W4:Y:S02]  /*4470*/  SYNCS.PHASECHK.TRANS64.TRYWAIT P0, [R0+URZ], R3 ;  /* 0x00000003000075a7 */ /* 0x00452400080011ff */
[----:B----4-:R-:W-:Y:S05]  /*4480*/  @!P0 NANOSLEEP.SYNCS 0x989680 ;  /* 0x009896800000895d */ /* 0x010fea0003900000 */
[----:B------:R-:W4:Y:S02]  /*4490*/  @!P0 SYNCS.PHASECHK.TRANS64 P0, [R0+URZ], R3 ;  /* 0x00000003000085a7 */ /* 0x000f2400080010ff */
[----:B----4-:R-:W-:Y:S05]  /*44a0*/  @!P0 BRA `(.L_x_82) ;  /* 0xfffffffc00f08947 */ /* 0x010fea000383ffff */
[----:B------:R-:W-:Y:S05]  /*44b0*/  BRA `(.L_x_81) ;  /* 0x00000000000c7947 */ /* 0x000fea0003800000 */
.L_x_77:
[----:B------:R-:W-:-:S04]  /*44c0*/  UIADD3 UR4, UPT, UPT, UR41, 0x100, URZ ;  /* 0x0000010029047890 */ /* 0x000fc8000fffe0ff */
[----:B------:R-:W-:-:S09]  /*44d0*/  UPRMT UR4, UR69, 0x654, UR4 ;  /* 0x0000065445047896 */ /* 0x000fd20008000004 */
[----:B------:R-:W-:Y:S03]  /*44e0*/  SYNCS.ARRIVE.TRANS64.RED.A1T0 RZ, [UR4], RZ ;  /* 0x000000ffffff79a7 */ /* 0x000fe60008100404 */
.L_x_81:
[----:B-12---:R-:W-:Y:S01]  /*44f0*/  SHF.L.U32 R3, RZ, 0x1f, RZ ;  /* 0x0000001fff037819 */ /* 0x006fe200000006ff */
[----:B------:R-:W-:Y:S01]  /*4500*/  UIADD3 UR4, UPT, UPT, UR41, 0x100, URZ ;  /* 0x0000010029047890 */ /* 0x000fe2000fffe0ff */
[----:B------:R-:W-:Y:S02]  /*4510*/  PLOP3.LUT P0, PT, PT, PT, UP1, 0x80, 0x8 ;  /* 0x000000000008781c */ /* 0x000fe40003f0f018 */
[----:B------:R-:W1:Y:S02]  /*4520*/  SYNCS.PHASECHK.TRANS64.TRYWAIT P1, [UR41+0x100], R3 ;  /* 0x00010003ff0075a7 */ /* 0x000e640008021129 */
[----:B-1----:R-:W-:Y:S09]  /*4530*/  @!P1 BRA `(.L_x_83) ;  /* 0x0000004000fc9947 */ /* 0x002ff20003800000 */
.L_x_164:
[----:B------:R-:W-:Y:S01]  /*4540*/  @!UP1 UPRMT UR4, UR69, 0x654, UR4 ;  /* 0x0000065445049896 */ /* 0x000fe20008000004 */
[----:B------:R-:W-:Y:S01]  /*4550*/  UMOV UR5, 0xffff ;  /* 0x0000ffff00057882 */ /* 0x000fe20000000000 */
[----:B------:R-:W-:-:S07]  /*4560*/  UMOV UR6, 0x1 ;  /* 0x0000000100067882 */ /* 0x000fce0000000000 */
[----:B------:R-:W-:Y:S01]  /*4570*/  @!P0 SYNCS.ARRIVE.TRANS64.RED.A1T0 RZ, [UR4], RZ ;  /* 0x000000ffffff89a7 */ /* 0x000fe20008100404 */
[----:B------:R-:W-:Y:S01]  /*4580*/  NOP ;  /* 0x0000000000007918 */ /* 0x000fe20000000000 */
[----:B-1----:R-:W1:Y:S01]  /*4590*/  LDS R0, [UR8+0x14] ;  /* 0x00001408ff007984 */ /* 0x002e620008000800 */
[----:B------:R-:W-:-:S04]  /*45a0*/  ULOP3.LUT UR4, UR67, 0xffff, URZ, 0xc0, !UPT ;  /* 0x0000ffff43047892 */ /* 0x000fc8000f8ec0ff */
[----:B------:R-:W-:-:S04]  /*45b0*/  USHF.R.U32.HI UR4, URZ, 0x5, UR4 ;  /* 0x00000005ff047899 */ /* 0x000fc80008011604 */
[----:B------:R-:W-:Y:S02]  /*45c0*/  USHF.L.U32 UR5, UR5, UR4, URZ ;  /* 0x0000000405057299 */ /* 0x000fe400080006ff */
[----:B------:R-:W-:-:S04]  /*45d0*/  USHF.L.U32 UR4, UR6, UR4, URZ ;  /* 0x0000000406047299 */ /* 0x000fc800080006ff */
[----:B-1----:R-:W-:-:S04]  /*45e0*/  LOP3.LUT R0, R0, UR5, RZ, 0xc0, !PT ;  /* 0x0000000500007c12 */ /* 0x002fc8000f8ec0ff */
[----:B------:R-:W-:-:S13]  /*45f0*/  ISETP.NE.AND P0, PT, R0, UR5, PT ;  /* 0x0000000500007c0c */ /* 0x000fda000bf05270 */
[----:B------:R-:W-:Y:S05]  /*4600*/  @P0 BRA `(.L_x_84) ;  /* 0x0000000000580947 */ /* 0x000fea0003800000 */
[----:B------:R-:W1:Y:S02]  /*4610*/  LDS R0, [UR8+0x18] ;  /* 0x00001808ff007984 */ /* 0x000e640008000800 */
[----:B-1----:R-:W-:-:S04]  /*4620*/  LOP3.LUT R0, R0, UR4, RZ, 0xc0, !PT ;  /* 0x0000000400007c12 */ /* 0x002fc8000f8ec0ff */
[----:B------:R-:W-:-:S13]  /*4630*/  ISETP.NE.AND P0, PT, R0, UR4, PT ;  /* 0x0000000400007c0c */ /* 0x000fda000bf05270 */
[----:B------:R-:W-:Y:S05]  /*4640*/  @P0 BRA `(.L_x_85) ;  /* 0x00000000003c0947 */ /* 0x000fea0003800000 */
[----:B------:R-:W1:Y:S01]  /*4650*/  S2R R2, SR_LANEID ;  /* 0x0000000000027919 */ /* 0x000e620000000000 */
[----:B------:R-:W-:Y:S01]  /*4660*/  ULOP3.LUT UR5, URZ, UR5, URZ, 0x33, !UPT ;  /* 0x00000005ff057292 */ /* 0x000fe2000f8e33ff */
[----:B------:R-:W-:Y:S01]  /*4670*/  LOP3.LUT R4, RZ, UR4, RZ, 0x33, !PT ;  /* 0x00000004ff047c12 */ /* 0x000fe2000f8e33ff */
[----:B------:R-:W-:Y:S02]  /*4680*/  VOTEU.ANY UR4, UPT, PT ;  /* 0x0000000000047886 */ /* 0x000fe400038e0100 */
[----:B------:R-:W-:Y:S01]  /*4690*/  UFLO.U32 UR4, UR4 ;  /* 0x00000004000472bd */ /* 0x000fe200080e0000 */
[----:B------:R-:W2:Y:S01]  /*46a0*/  REDUX UR6, R4 ;  /* 0x00000000040673c4 */ /* 0x000ea20000000000 */
[----:B------:R-:W-:-:S06]  /*46b0*/  IMAD.U32 R0, RZ, RZ, UR5 ;  /* 0x00000005ff007e24 */ /* 0x000fcc000f8e00ff */
[----:B------:R4:W-:Y:S01]  /*46c0*/  UTCATOMSWS.AND URZ, UR5 ;  /* 0x0000000500ff79e3 */ /* 0x0009e20008000000 */
[----:B------:R-:W3:Y:S01]  /*46d0*/  REDUX UR7, R0 ;  /* 0x00000000000773c4 */ /* 0x000ee20000000000 */
[----:B-1----:R-:W-:Y:S01]  /*46e0*/  ISETP.EQ.U32.AND P0, PT, R2, UR4, PT ;  /* 0x0000000402007c0c */ /* 0x002fe2000bf02070 */
[----:B--2---:R-:W-:Y:S01]  /*46f0*/  IMAD.U32 R2, RZ, RZ, UR6 ;  /* 0x00000006ff027e24 */ /* 0x004fe2000f8e00ff */
[----:B---3--:R-:W-:-:S11]  /*4700*/  MOV R3, UR7 ;  /* 0x0000000700037c02 */ /* 0x008fd60008000f00 */
[----:B------:R4:W-:Y:S04]  /*4710*/  @P0 ATOMS.AND RZ, [UR8+0x14], R3 ;  /* 0x00001403ffff098c */ /* 0x0009e8000a800008 */
[----:B------:R4:W-:Y:S01]  /*4720*/  @P0 ATOMS.AND RZ, [UR8+0x18], R2 ;  /* 0x00001802ffff098c */ /* 0x0009e2000a800008 */
[----:B------:R-:W-:Y:S05]  /*4730*/  BRA `(.L_x_86) ;  /* 0x0000000000147947 */ /* 0x000fea0003800000 */
.L_x_85:
[----:B------:R-:W-:Y:S02]  /*4740*/  MOV R2, 0x4760 ;  /* 0x0000476000027802 */ /* 0x000fe40000000f00 */
[----:B---3-5:R-:W-:Y:S05]  /*4750*/  CALL.REL.NOINC `($__internal_0_$__cuda_sm10x_tcgen05_guardrail_trap_col_being_dealloced_not_returned_by_alloc) ;  /* 0x0000004400687944 */ /* 0x028fea0003c00000 */
[----:B------:R-:W-:Y:S05]  /*4760*/  BRA `(.L_x_86) ;  /* 0x0000000000087947 */ /* 0x000fea0003800000 */
.L_x_84:
[----:B------:R-:W-:Y:S02]  /*4770*/  MOV R2, 0x4790 ;  /* 0x0000479000027802 */ /* 0x000fe40000000f00 */
[----:B---3-5:R-:W-:Y:S05]  /*4780*/  CALL.REL.NOINC `($__internal_2_$__cuda_sm10x_tcgen05_guardrail_trap_unallocated_columns_being_dealloced) ;  /* 0x0000004400747944 */ /* 0x028fea0003c00000 */
.L_x_86:
[----:B------:R-:W-:Y:S01]  /*4790*/  NOP ;  /* 0x0000000000007918 */ /* 0x000fe20000000000 */
[----:B----4-:R-:W-:Y:S05]  /*47a0*/  EXIT ;  /* 0x000000000000794d */ /* 0x010fea0003800000 */
.L_x_57:
[----:B------:R-:W-:-:S09]  /*47b0*/  UISETP.NE.OR UP0, UPT, UR18, 0x3, !UP3 ;  /* 0x000000031200788c */ /* 0x000fd2000df05670 */
[----:B------:R-:W-:Y:S05]  /*47c0*/  BRA.U UP0, `(.L_x_87) ;  /* 0x00000011002c7547 */ /* 0x000fea000b800000 */
[----:B------:R-:W1:Y:S01]  /*47d0*/  LDCU UR37, c[0x0][0x370] ;  /* 0x00006e00ff2577ac */ /* 0x000e620008000800 */
[----:B------:R-:W2:Y:S01]  /*47e0*/  LDC.64 R16, c[0x0][0x348] ;  /* 0x0000d200ff107b82 */ /* 0x000ea20000000a00 */
[----:B------:R-:W-:Y:S02]  /*47f0*/  HFMA2 R13, -RZ, RZ, 0, 0 ;  /* 0x00000000ff0d7431 */ /* 0x000fe400000001ff */
[----:B------:R-:W-:Y:S01]  /*4800*/  IMAD.MOV.U32 R15, RZ, RZ, 0x1 ;  /* 0x00000001ff0f7424 */ /* 0x000fe200078e00ff */
[----:B------:R-:W1:Y:S01]  /*4810*/  LDCU.128 UR32, c[0x0][0xb10] ;  /* 0x00016200ff2077ac */ /* 0x000e620008000c00 */
[----:B------:R-:W-:Y:S01]  /*4820*/  IMAD.MOV.U32 R14, RZ, RZ, RZ ;  /* 0x000000ffff0e7224 */ /* 0x000fe200078e00ff */
[----:B------:R-:W-:Y:S01]  /*4830*/  MOV R7, 0x2000 ;  /* 0x0000200000077802 */ /* 0x000fe20000000f00 */
[----:B------:R-:W3:Y:S01]  /*4840*/  LDCU UR31, c[0x0][0x374] ;  /* 0x00006e80ff1f77ac */ /* 0x000ee20008000800 */
[----:B------:R-:W4:Y:S01]  /*4850*/  LDC.64 R2, c[0x0][0x888] ;  /* 0x00022200ff027b82 */ /* 0x000f220000000a00 */
[----:B------:R-:W3:Y:S01]  /*4860*/  LDCU UR15, c[0x0][0xb0c] ;  /* 0x00016180ff0f77ac */ /* 0x000ee20008000800 */
[----:B------:R-:W3:Y:S06]  /*4870*/  LDCU UR40, c[0x0][0xb20] ;  /* 0x00016400ff2877ac */ /* 0x000eec0008000800 */
[----:B------:R-:W2:Y:S01]  /*4880*/  LDC.64 R4, c[0x0][0x890] ;  /* 0x00022400ff047b82 */ /* 0x000ea20000000a00 */
[----:B------:R-:W3:Y:S01]  /*4890*/  LDCU UR4, c[0x0][0xb30] ;  /* 0x00016600ff0477ac */ /* 0x000ee20008000800 */
[----:B-1----:R-:W-:-:S02]  /*48a0*/  UIMAD.WIDE.U32 UR6, UR37, UR32, URZ ;  /* 0x00000020250672a5 */ /* 0x002fc4000f8e00ff */
[----:B---3--:R-:W-:Y:S01]  /*48b0*/  UIMAD.WIDE.U32 UR8, UR31, UR35, URZ ;  /* 0x000000231f0872a5 */ /* 0x008fe2000f8e00ff */
[----:B------:R-:W-:Y:S01]  /*48c0*/  UMOV UR29, 0x400 ;  /* 0x00000400001d7882 */ /* 0x000fe20000000000 */
[----:B------:R-:W-:-:S03]  /*48d0*/  UPLOP3.LUT UP3, UPT, UPT, UPT, UPT, 0x40, 0x4 ;  /* 0x000000000004789c */ /* 0x000fc60003f6e870 */
[----:B------:R-:W-:Y:S01]  /*48e0*/  UMOV UR6, UR7 ;  /* 0x0000000700067c82 */ /* 0x000fe20008000000 */
[----:B------:R-:W-:Y:S01]  /*48f0*/  UISETP.GE.AND UP0, UPT, UR42, 0x1, UPT ;  /* 0x000000012a00788c */ /* 0x000fe2000bf06270 */
[----:B------:R-:W-:Y:S01]  /*4900*/  UMOV UR38, UR9 ;  /* 0x0000000900267c82 */ /* 0x000fe20008000000 */
[----:B------:R-:W-:Y:S01]  /*4910*/  UISETP.NE.AND UP4, UPT, UR42, 0x1, UPT ;  /* 0x000000012a00788c */ /* 0x000fe2000bf85270 */
[----:B------:R-:W1:Y:S01]  /*4920*/  LDCU.64 UR22, c[0x0][0xb28] ;  /* 0x00016500ff1677ac */ /* 0x000e620008000a00 */
[----:B------:R-:W-:Y:S02]  /*4930*/  ULEA UR29, UR53, UR29, 0x18 ;  /* 0x0000001d351d7291 */ /* 0x000fe4000f8ec0ff */
[----:B------:R-:W-:Y:S02]  /*4940*/  UISETP.NE.AND UP6, UPT, UR15, 0x1, UPT ;  /* 0x000000010f00788c */ /* 0x000fe4000bfc5270 */
[----:B------:R-:W-:Y:S02]  /*4950*/  UISETP.NE.AND UP5, UPT, UR34, 0x1, UPT ;  /* 0x000000012200788c */ /* 0x000fe4000bfa5270 */
[----:B------:R-:W-:-:S02]  /*4960*/  USHF.R.U32.HI UR39, URZ, UR33, UR6 ;  /* 0x00000021ff277299 */ /* 0x000fc40008011606 */
[----:B------:R-:W-:Y:S02]  /*4970*/  USHF.R.U32.HI UR38, URZ, UR40, UR38 ;  /* 0x00000028ff267299 */ /* 0x000fe40008011626 */
[----:B------:R-:W-:Y:S01]  /*4980*/  UISETP.NE.AND UP2, UPT, UR4, 0x1, UPT ;  /* 0x000000010400788c */ /* 0x000fe2000bf45270 */
[----:B------:R-:W-:-:S10]  /*4990*/  UMOV UR12, URZ ;  /* 0x000000ff000c7c82 */ /* 0x000fd40008000000 */
.L_x_96:
[C---:B------:R-:W-:Y:S02]  /*49a0*/  LEA R12, R14.reuse, UR29, 0x3 ;  /* 0x0000001d0e0c7c11 */ /* 0x040fe4000f8e18ff */
[----:B------:R-:W-:Y:S02]  /*49b0*/  SHF.L.U32 R9, R13, 0x1f, RZ ;  /* 0x0000001f0d097819 */ /* 0x000fe400000006ff */
[----:B------:R-:W-:Y:S02]  /*49c0*/  LEA R10, R14, UR29, 0x4 ;  /* 0x0000001d0e0a7c11 */ /* 0x000fe4000f8e20ff */
[----:B---3--:R-:W3:Y:S02]  /*49d0*/  SYNCS.PHASECHK.TRANS64.TRYWAIT P0, [R12+URZ+0x80], R9 ;  /* 0x000080090c0075a7 */ /* 0x008ee400080011ff */
[----:B---3--:R-:W-:Y:S05]  /*49e0*/  @!P0 BRA `(.L_x_88) ;  /* 0x0000003c00e88947 */ /* 0x008fea0003800000 */
.L_x_165:
[----:B---3--:R-:W3:Y:S01]  /*49f0*/  LDS.128 R8, [R10+0x110] ;  /* 0x000110000a087984 */ /* 0x008ee20000000c00 */
[----:B------:R-:W-:Y:S01]  /*4a00*/  UISETP.GE.AND UP0, UPT, UR42, 0x1, UPT ;  /* 0x000000012a00788c */ /* 0x000fe2000bf06270 */
[----:B------:R-:W-:Y:S01]  /*4a10*/  @!PT LDS RZ, [RZ] ;  /* 0x00000000fffff984 */ /* 0x000fe20000000800 */
[----:B------:R-:W-:Y:S01]  /*4a20*/  @!PT LDS RZ, [RZ] ;  /* 0x00000000fffff984 */ /* 0x000fe20000000800 */
[----:B------:R-:W-:Y:S01]  /*4a30*/  @!PT LDS RZ, [RZ] ;  /* 0x00000000fffff984 */ /* 0x000fe20000000800 */
[----:B------:R-:W-:Y:S01]  /*4a40*/  @!PT LDS RZ, [RZ] ;  /* 0x00000000fffff984 */ /* 0x000fe20000000800 */
[----:B------:R1:W-:Y:S06]  /*4a50*/  MEMBAR.ALL.CTA ;  /* 0x0000000000007992 */ /* 0x0003ec0000008000 */
[----:B-1----:R-:W1:Y:S01]  /*4a60*/  FENCE.VIEW.ASYNC.S ;  /* 0x00000000000073c6 */ /* 0x002e620000000000 */
[----:B---3--:R-:W-:Y:S11]  /*4a70*/  LOP3.LUT P0, RZ, R10, 0x1, RZ, 0xc0, !PT ;  /* 0x000000010aff7812 */ /* 0x008ff6000780c0ff */
[----:B------:R-:W-:Y:S02]  /*4a80*/  @!UPT UIADD3 URZ, UPT, UPT, URZ, URZ, URZ ;  /* 0x000000fffffff290 */ /* 0x000fe4000fffe0ff */
[----:B-1----:R-:W-:Y:S01]  /*4a90*/  VOTEU.ANY UP1, P0 ;  /* 0x0000000000ff7886 */ /* 0x002fe20000020100 */
[----:B------:R-:W-:Y:S11]  /*4aa0*/  PLOP3.LUT P0, PT, PT, PT, UP1, 0x80, 0x8 ;  /* 0x000000000008781c */ /* 0x000ff60003f0f018 */
[----:B------:R-:W-:Y:S02]  /*4ab0*/  @!UPT UIADD3 URZ, UPT, UPT, URZ, URZ, URZ ;  /* 0x000000fffffff290 */ /* 0x000fe4000fffe0ff */
[----:B------:R-:W-:Y:S02]  /*4ac0*/  @P0 SHF.R.U32.HI R0, RZ, 0x10, R9 ;  /* 0x00000010ff000819 */ /* 0x000fe40000011609 */
[----:B------:R-:W-:Y:S02]  /*4ad0*/  @P0 MOV R6, R8 ;  /* 0x0000000800060202 */ /* 0x000fe40000000f00 */
[----:B------:R-:W-:Y:S01]  /*4ae0*/  @P0 R2UR UR4, R0 ;  /* 0x00000000000402ca */ /* 0x000fe200000e0000 */
[----:B------:R-:W-:Y:S01]  /*4af0*/  VIADD R0, R12, 0x90 ;  /* 0x000000900c007836 */ /* 0x000fe20000000000 */
[----:B------:R-:W-:Y:S02]  /*4b00*/  @P0 LOP3.LUT R8, R9, 0xffff, RZ, 0xc0, !PT ;  /* 0x0000ffff09080812 */ /* 0x000fe400078ec0ff */
[----:B------:R-:W-:Y:S02]  /*4b10*/  @P0 R2UR UR6, R6 ;  /* 0x00000000060602ca */ /* 0x000fe400000e0000 */
[----:B------:R-:W-:Y:S02]  /*4b20*/  PRMT R0, RZ, 0x654, R0 ;  /* 0x00000654ff007816 */ /* 0x000fe40000000000 */
[----:B------:R-:W-:Y:S02]  /*4b30*/  @P0 R2UR UR5, R8 ;  /* 0x00000000080502ca */ /* 0x000fe400000e0000 */
[----:B------:R1:W-:Y:S03]  /*4b40*/  SYNCS.ARRIVE.TRANS64.RED.A1T0 RZ, [R0+URZ], RZ ;  /* 0x000000ff00ff79a7 */ /* 0x0003e600081004ff */
[----:B------:R-:W-:Y:S04]  /*4b50*/  @UP1 UMOV UR30, UR4 ;  /* 0x00000004001e1c82 */ /* 0x000fe80008000000 */
[----:B------:R-:W-:Y:S04]  /*4b60*/  @UP1 UMOV UR14, UR6 ;  /* 0x00000006000e1c82 */ /* 0x000fe80008000000 */
[----:B------:R-:W-:Y:S01]  /*4b70*/  @UP1 UMOV UR13, UR5 ;  /* 0x00000005000d1c82 */ /* 0x000fe20008000000 */
[----:B------:R-:W-:Y:S05]  /*4b80*/  BRA.U !UP0, `(.L_x_89) ;  /* 0x0000000108a47547 */ /* 0x000fea000b800000 */
[----:B------:R-:W-:Y:S02]  /*4b90*/  UIMAD.WIDE.U32 UR8, UR13, UR35, URZ ;  /* 0x000000230d0872a5 */ /* 0x000fe4000f8e00ff */
[----:B------:R-:W-:Y:S02]  /*4ba0*/  UIMAD.WIDE.U32 UR10, UR14, UR32, URZ ;  /* 0x000000200e0a72a5 */ /* 0x000fe4000f8e00ff */
[----:B------:R-:W-:Y:S02]  /*4bb0*/  USEL UR4, UR31, UR38, !UP5 ;  /* 0x000000261f047287 */ /* 0x000fe4000e800000 */
[----:B------:R-:W-:Y:S02]  /*4bc0*/  USEL UR7, UR37, UR39, !UP6 ;  /* 0x0000002725077287 */ /* 0x000fe4000f000000 */
[----:B------:R-:W-:Y:S02]  /*4bd0*/  UIMAD.WIDE.U32 UR16, UR4, UR22, URZ ;  /* 0x00000016041072a5 */ /* 0x000fe4000f8e00ff */
[----:B------:R-:W-:Y:S01]  /*4be0*/  UIMAD.WIDE.U32 UR18, UR7, UR22, URZ ;  /* 0x00000016071272a5 */ /* 0x000fe2000f8e00ff */
[----:B------:R-:W-:Y:S02]  /*4bf0*/  UMOV UR5, UR9 ;  /* 0x0000000900057c82 */ /* 0x000fe40008000000 */
[----:B------:R-:W-:Y:S03]  /*4c00*/  USHF.R.U32.HI UR6, URZ, UR40, UR5 ;  /* 0x00000028ff067299 */ /* 0x000fe60008011605 */
[----:B------:R-:W-:Y:S01]  /*4c10*/  UMOV UR5, UR11 ;  /* 0x0000000b00057c82 */ /* 0x000fe20008000000 */
[----:B------:R-:W-:Y:S02]  /*4c20*/  USEL UR6, UR13, UR6, !UP5 ;  /* 0x000000060d067287 */ /* 0x000fe4000e800000 */
[----:B------:R-:W-:Y:S02]  /*4c30*/  USHF.R.U32.HI UR8, URZ, UR33, UR5 ;  /* 0x00000021ff087299 */ /* 0x000fe40008011605 */
[----:B------:R-:W-:Y:S01]  /*4c40*/  UIMAD.WIDE.U32 UR10, UR6, UR22, URZ ;  /* 0x00000016060a72a5 */ /* 0x000fe2000f8e00ff */
[----:B------:R-:W-:Y:S02]  /*4c50*/  UMOV UR5, UR17 ;  /* 0x0000001100057c82 */ /* 0x000fe40008000000 */
[----:B------:R-:W-:Y:S03]  /*4c60*/  @UP4 USHF.R.U32.HI UR4, URZ, UR23, UR5 ;  /* 0x00000017ff044299 */ /* 0x000fe60008011605 */
[----:B------:R-:W-:Y:S01]  /*4c70*/  UMOV UR5, UR19 ;  /* 0x0000001300057c82 */ /* 0x000fe20008000000 */
[----:B------:R-:W-:Y:S02]  /*4c80*/  UIMAD UR4, UR42, UR4, URZ ;  /* 0x000000042a0472a4 */ /* 0x000fe4000f8e02ff */
[----:B------:R-:W-:Y:S02]  /*4c90*/  @UP4 USHF.R.U32.HI UR7, URZ, UR23, UR5 ;  /* 0x00000017ff074299 */ /* 0x000fe40008011605 */
[----:B------:R-:W-:Y:S02]  /*4ca0*/  USEL UR5, UR14, UR8, !UP6 ;  /* 0x000000080e057287 */ /* 0x000fe4000f000000 */
[----:B------:R-:W-:Y:S02]  /*4cb0*/  UIMAD UR8, UR42, UR7, URZ ;  /* 0x000000072a0872a4 */ /* 0x000fe4000f8e02ff */
[----:B------:R-:W-:Y:S03]  /*4cc0*/  UISETP.GE.AND UP0, UPT, UR6, UR4, UPT ;  /* 0x000000040600728c */ /* 0x000fe6000bf06270 */
[----:B------:R-:W-:Y:S01]  /*4cd0*/  UMOV UR4, UR11 ;  /* 0x0000000b00047c82 */ /* 0x000fe20008000000 */
[----:B------:R-:W-:Y:S02]  /*4ce0*/  UISETP.GE.OR UP0, UPT, UR5, UR8, UP0 ;  /* 0x000000080500728c */ /* 0x000fe40008706670 */
[----:B------:R-:W-:Y:S02]  /*4cf0*/  USHF.R.U32.HI UR4, URZ, UR23, UR4 ;  /* 0x00000017ff047299 */ /* 0x000fe40008011604 */
[----:B------:R-:W-:Y:S02]  /*4d00*/  UIMAD.WIDE.U32 UR8, UR5, UR22, URZ ;  /* 0x00000016050872a5 */ /* 0x000fe4000f8e00ff */
[----:B------:R-:W-:Y:S04]  /*4d10*/  USEL UR10, UR6, UR4, !UP4 ;  /* 0x00000004060a7287 */ /* 0x000fe8000e000000 */
[----:B------:R-:W-:Y:S01]  /*4d20*/  UIADD3 UR11, UPT, UPT, -UR10, URZ, URZ ;  /* 0x000000ff0a0b7290 */ /* 0x000fe2000fffe1ff */
[----:B------:R-:W-:Y:S02]  /*4d30*/  @!UP0 UMOV UR4, UR9 ;  /* 0x0000000900048c82 */ /* 0x000fe40008000000 */
[----:B------:R-:W-:Y:S02]  /*4d40*/  @!UP0 USHF.R.U32.HI UR4, URZ, UR23, UR4 ;  /* 0x00000017ff048299 */ /* 0x000fe40008011604 */
[----:B------:R-:W-:Y:S02]  /*4d50*/  UIMAD UR8, UR42, UR11, UR6 ;  /* 0x0000000b2a0872a4 */ /* 0x000fe4000f8e0206 */
[----:B------:R-:W-:Y:S04]  /*4d60*/  @!UP0 USEL UR4, UR5, UR4, !UP4 ;  /* 0x0000000405048287 */ /* 0x000fe8000e000000 */
[----:B------:R-:W-:Y:S02]  /*4d70*/  @!UP0 UIMAD UR7, UR7, UR8, UR4 ;  /* 0x00000008070782a4 */ /* 0x000fe4000f8e0204 */
[----:B------:R-:W-:Y:S02]  /*4d80*/  @!UP0 UIADD3 UR9, UPT, UPT, UR10, -UR4, URZ ;  /* 0x800000040a098290 */ /* 0x000fe4000fffe0ff */
[----:B------:R-:W-:Y:S02]  /*4d90*/  UIADD3 UR8, UPT, UPT, -UR6, URZ, URZ ;  /* 0x000000ff06087290 */ /* 0x000fe4000fffe1ff */
[----:B------:R-:W-:Y:S02]  /*4da0*/  UIADD3 UR4, UPT, UPT, -UR5, URZ, URZ ;  /* 0x000000ff05047290 */ /* 0x000fe4000fffe1ff */
[----:B------:R-:W-:Y:S03]  /*4db0*/  @!UP0 UIMAD UR6, UR9, UR42, UR5 ;  /* 0x0000002a090682a4 */ /* 0x000fe6000f8e0205 */
[----:B------:R-:W-:Y:S01]  /*4dc0*/  @!UP0 UMOV UR5, UR7 ;  /* 0x0000000700058c82 */ /* 0x000fe20008000000 */
[----:B------:R-:W-:Y:S02]  /*4dd0*/  UIMAD UR7, UR15, UR4, UR14 ;  /* 0x000000040f0772a4 */ /* 0x000fe4000f8e020e */
[----:B------:R-:W-:Y:S02]  /*4de0*/  UIMAD UR4, UR34, UR8, UR13 ;  /* 0x00000008220472a4 */ /* 0x000fe4000f8e020d */
[----:B------:R-:W-:Y:S02]  /*4df0*/  UIMAD UR14, UR5, UR15, UR7 ;  /* 0x0000000f050e72a4 */ /* 0x000fe4000f8e0207 */
[----:B------:R-:W-:Y:S11]  /*4e00*/  UIMAD UR13, UR6, UR34, UR4 ;  /* 0x00000022060d72a4 */ /* 0x000ff6000f8e0204 */
[----:B------:R-:W-:Y:S01]  /*4e10*/  @!UPT UIADD3 URZ, UPT, UPT, URZ, URZ, URZ ;  /* 0x000000fffffff290 */ /* 0x000fe2000fffe0ff */
.L_x_89:
[----:B------:R-:W3:Y:S01]  /*4e20*/  @!UP2 LDCU.128 UR8, c[0x0][0xb10] ;  /* 0x00016200ff08a7ac */ /* 0x000ee20008000c00 */
[C---:B--2---:R-:W-:Y:S02]  /*4e30*/  ISETP.NE.U32.AND P1, PT, R4.reuse, RZ, PT ;  /* 0x000000ff0400720c */ /* 0x044fe40003f25070 */
[----:B------:R-:W-:Y:S02]  /*4e40*/  ISETP.NE.U32.AND P0, PT, R4, RZ, PT ;  /* 0x000000ff0400720c */ /* 0x000fe40003f05070 */
[C---:B------:R-:W-:Y:S02]  /*4e50*/  ISETP.NE.AND.EX P1, PT, R5.reuse, RZ, PT, P1 ;  /* 0x000000ff0500720c */ /* 0x040fe40003f25310 */
[----:B------:R-:W-:Y:S01]  /*4e60*/  ISETP.NE.AND.EX P0, PT, R5, RZ, PT, P0 ;  /* 0x000000ff0500720c */ /* 0x000fe20003f05300 */
[----:B------:R-:W2:Y:S01]  /*4e70*/  @!UP2 LDCU UR5, c[0x0][0xb0c] ;  /* 0x00016180ff05a7ac */ /* 0x000ea20008000800 */
[----:B------:R-:W-:Y:S02]  /*4e80*/  USHF.L.U32 UR26, UR21, 0x6, URZ ;  /* 0x00000006151a7899 */ /* 0x000fe400080006ff */
[----:B------:R-:W-:Y:S02]  /*4e90*/  USHF.L.U32 UR27, UR20, 0x6, URZ ;  /* 0x00000006141b7899 */ /* 0x000fe400080006ff */
[----:B---3--:R-:W-:Y:S07]  /*4ea0*/  UIMAD.WIDE.U32 UR6, UR14, UR8, URZ ;  /* 0x000000080e0672a5 */ /* 0x008fee000f8e00ff */
[----:B------:R-:W-:Y:S01]  /*4eb0*/  @!UP2 UMOV UR4, UR7 ;  /* 0x000000070004ac82 */ /* 0x000fe20008000000 */
[----:B--2---:R-:W-:Y:S02]  /*4ec0*/  @!UP2 UISETP.NE.AND UP0, UPT, UR5, 0x1, UPT ;  /* 0x000000010500a88c */ /* 0x004fe4000bf05270 */
[----:B------:R-:W-:Y:S02]  /*4ed0*/  @!UP2 USHF.R.U32.HI UR4, URZ, UR9, UR4 ;  /* 0x00000009ff04a299 */ /* 0x000fe40008011604 */
[----:B------:R-:W-:Y:S02]  /*4ee0*/  UIMAD.WIDE.U32 UR6, UR13, UR11, URZ ;  /* 0x0000000b0d0672a5 */ /* 0x000fe4000f8e00ff */
[----:B------:R-:W-:Y:S02]  /*4ef0*/  @!UP2 USEL UR8, UR14, UR4, !UP0 ;  /* 0x000000040e08a287 */ /* 0x000fe4000c000000 */
[----:B------:R-:W-:Y:S03]  /*4f00*/  @!UP2 UISETP.NE.AND UP0, UPT, UR10, 0x1, UPT ;  /* 0x000000010a00a88c */ /* 0x000fe6000bf05270 */
[----:B------:R-:W-:Y:S02]  /*4f10*/  @!UP2 UMOV UR6, UR7 ;  /* 0x000000070006ac82 */ /* 0x000fe40008000000 */
[----:B------:R-:W2:Y:S02]  /*4f20*/  @!UP2 LDCU UR4, c[0x0][0xb20] ;  /* 0x00016400ff04a7ac */ /* 0x000ea40008000800 */
[----:B--2---:R-:W-:Y:S04]  /*4f30*/  @!UP2 USHF.R.U32.HI UR6, URZ, UR4, UR6 ;  /* 0x00000004ff06a299 */ /* 0x004fe80008011606 */
[----:B------:R-:W-:Y:S04]  /*4f40*/  @!UP2 USEL UR6, UR13, UR6, !UP0 ;  /* 0x000000060d06a287 */ /* 0x000fe8000c000000 */
[----:B------:R-:W-:Y:S02]  /*4f50*/  @!UP2 UIADD3 UR4, UPT, UPT, -UR8, UR6, URZ ;  /* 0x000000060804a290 */ /* 0x000fe4000fffe1ff */
[----:B------:R-:W-:Y:S02]  /*4f60*/  @!UP2 UIADD3 UR6, UPT, UPT, UR8, -UR6, URZ ;  /* 0x800000060806a290 */ /* 0x000fe4000fffe0ff */
[----:B------:R-:W-:Y:S02]  /*4f70*/  @!UP2 UIMAD UR14, UR4, UR5, UR14 ;  /* 0x00000005040ea2a4 */ /* 0x000fe4000f8e020e */
[----:B------:R-:W-:Y:S01]  /*4f80*/  @!UP2 UIMAD UR13, UR6, UR10, UR13 ;  /* 0x0000000a060da2a4 */ /* 0x000fe2000f8e020d */
[----:B------:R-:W-:Y:S11]  /*4f90*/  BRA.U UP3, `(.L_x_90) ;  /* 0x0000000103107547 */ /* 0x000ff6000b800000 */
[----:B-1----:R-:W-:Y:S04]  /*4fa0*/  MOV R0, UR43 ;  /* 0x0000002b00007c02 */ /* 0x002fe80008000f00 */
[----:B------:R-:W-:Y:S04]  /*4fb0*/  SHF.L.U32 R9, R0, 0x1f, RZ ;  /* 0x0000001f00097819 */ /* 0x000fe800000006ff */
[----:B------:R-:W1:Y:S02]  /*4fc0*/  SYNCS.PHASECHK.TRANS64.TRYWAIT P2, [UR29+0x78], R9 ;  /* 0x00007809ff0075a7 */ /* 0x000e64000804111d */
[----:B-1----:R-:W-:Y:S05]  /*4fd0*/  @!P2 BRA `(.L_x_91) ;  /* 0x000000380080a947 */ /* 0x002fea0003800000 */
.L_x_90:
[----:B------:R-:W-:Y:S05]  /*4fe0*/  @!P1 BRA `(.L_x_92) ;  /* 0x0000000000309947 */ /* 0x000fea0003800000 */
[----:B----4-:R-:W-:Y:S01]  /*4ff0*/  ISETP.NE.U32.AND P1, PT, R2, RZ, PT ;  /* 0x000000ff0200720c */ /* 0x010fe20003f25070 */
[----:B------:R-:W2:Y:S01]  /*5000*/  LDCU.64 UR4, c[0x0][0x358] ;  /* 0x00006b00ff0477ac */ /* 0x000ea20008000a00 */
[----:B------:R-:W-:Y:S02]  /*5010*/  IMAD.MOV.U32 R56, RZ, RZ, 0x1 ;  /* 0x00000001ff387424 */ /* 0x000fe400078e00ff */
[----:B------:R-:W-:Y:S11]  /*5020*/  ISETP.NE.AND.EX P1, PT, R3, RZ, PT, P1 ;  /* 0x000000ff0300720c */ /* 0x000ff60003f25310 */
[----:B------:R-:W-:Y:S02]  /*5030*/  @!UPT UIADD3 URZ, UPT, UPT, URZ, URZ, URZ ;  /* 0x000000fffffff290 */ /* 0x000fe4000fffe0ff */
[----:B-1----:R-:W1:Y:S01]  /*5040*/  @P1 LDC.64 R8, c[0x0][0x888] ;  /* 0x00022200ff081b82 */ /* 0x002e620000000a00 */
[----:B------:R-:W-:Y:S04]  /*5050*/  @P1 IMAD R0, R4, UR36, RZ ;  /* 0x0000002404001c24 */ /* 0x000fe8000f8e02ff */
[----:B-1----:R-:W-:Y:S04]  /*5060*/  @P1 IMAD.WIDE R8, R0, 0x4, R8 ;  /* 0x0000000400081825 */ /* 0x002fe800078e0208 */
[----:B------:R-:W-:Y:S01]  /*5070*/  HFMA2 R0, -RZ, RZ, 0, 5.9604644775390625e-08 ;  /* 0x00000001ff007431 */ /* 0x000fe200000001ff */
[----:B--2--5:R2:W5:Y:S04]  /*5080*/  @P1 LDG.E R27, desc[UR4][R8.64] ;  /* 0x00000004081b1981 */ /* 0x024568000c1e1900 */
[----:B------:R-:W-:Y:S01]  /*5090*/  @!P1 PRMT R56, R0, 0x7610, R56 ;  /* 0x0000761000389816 */ /* 0x000fe20000000038 */
[----:B--2---:R-:W3:Y:S06]  /*50a0*/  @!P1 LDC R27, c[0x0][0x880] ;  /* 0x00022000ff1b9b82 */ /* 0x004eec0000000800 */
.L_x_92:
[----:B---3-5:R-:W-:Y:S01]  /*50b0*/  @!P0 FSETP.EQ.AND P1, PT, R27, RZ, PT ;  /* 0x000000ff1b00820b */ /* 0x028fe20003f22000 */
[----:B------:R-:W-:Y:S01]  /*50c0*/  @!UPT UIADD3 URZ, UPT, UPT, URZ, URZ, URZ ;  /* 0x000000fffffff290 */ /* 0x000fe2000fffe0ff */
[----:B------:R-:W-:Y:S11]  /*50d0*/  @!P0 BRA `(.L_x_93) ;  /* 0x0000000000188947 */ /* 0x000ff60003800000 */
[----:B------:R-:W-:Y:S02]  /*50e0*/  LOP3.LUT P0, RZ, R56, 0xff, RZ, 0xc0, !PT ;  /* 0x000000ff38ff7812 */ /* 0x000fe4000780c0ff */
[----:B----4-:R-:W-:Y:S04]  /*50f0*/  ISETP.NE.U32.AND P1, PT, R2, RZ, PT ;  /* 0x000000ff0200720c */ /* 0x010fe80003f25070 */
[----:B------:R-:W-:Y:S04]  /*5100*/  ISETP.NE.AND.EX P1, PT, R3, RZ, PT, P1 ;  /* 0x000000ff0300720c */ /* 0x000fe80003f25310 */
[----:B------:R-:W-:Y:S03]  /*5110*/  PLOP3.LUT P1, PT, P1, PT, PT, 0x8, 0x80 ;  /* 0x000000000080781c */ /* 0x000fe60000f2e170 */
[----:B------:R-:W-:Y:S11]  /*5120*/  @P0 FSETP.EQ.AND P1, PT, R27, RZ, PT ;  /* 0x000000ff1b00020b */ /* 0x000ff60003f22000 */
[----:B------:R-:W-:Y:S02]  /*5130*/  @!UPT UIADD3 URZ, UPT, UPT, URZ, URZ, URZ ;  /* 0x000000fffffff290 */ /* 0x000fe4000fffe0ff */
.L_x_93:
[----:B------:R-:W-:Y:S01]  /*5140*/  ULEA UR4, UR12, UR29, 0x3 ;  /* 0x0000001d0c047291 */ /* 0x000fe2000f8e18ff */
[----:B-1----:R-:W-:Y:S02]  /*5150*/  SHF.L.U32 R9, R15, 0x1f, RZ ;  /* 0x0000001f0f097819 */ /* 0x002fe400000006ff */
[----:B------:R-:W-:Y:S04]  /*5160*/  ELECT P0, URZ, PT ;  /* 0x0000000000ff782f */ /* 0x000fe80003800000 */
[----:B------:R-:W-:Y:S02]  /*5170*/  PLOP3.LUT P1, PT, P1, P0, PT, 0xf2, 0x2f ;  /* 0x00000000002f781c */ /* 0x000fe40000f21e72 */
[----:B------:R-:W1:Y:S11]  /*5180*/  SYNCS.PHASECHK.TRANS64.TRYWAIT P2, [UR4+0x58], R9 ;  /* 0x00005809ff0075a7 */ /* 0x000e760008041104 */
[----:B------:R-:W-:Y:S05]  /*5190*/  @!P1 IADD3 R8, P0, PT, R16, 0x580, RZ ;  /* 0x0000058010089810 */ /* 0x000fea0007f1e0ff */
[----:B------:R-:W-:Y:S01]  /*51a0*/  @!P1 IMAD.X R6, RZ, RZ, R17, P0 ;  /* 0x000000ffff069224 */ /* 0x000fe200000e0611 */
[----:B-1----:R-:W-:Y:S07]  /*51b0*/  @!P2 BRA `(.L_x_94) ;  /* 0x000000380020a947 */ /* 0x002fee0003800000 */
.L_x_168:
[----:B------:R-:W-:Y:S01]  /*51c0*/  @!P1 R2UR UR6, R6 ;  /* 0x00000000060692ca */ /* 0x000fe200000e0000 */
[----:B------:R-:W-:Y:S01]  /*51d0*/  UIADD3 UR5, UPT, UPT, UR12, 0x1, URZ ;  /* 0x000000010c057890 */ /* 0x000fe2000fffe0ff */
[----:B------:R-:W-:Y:S01]  /*51e0*/  @!P1 R2UR UR7, R8 ;  /* 0x00000000080792ca */ /* 0x000fe200000e0000 */
[----:B------:R-:W-:Y:S01]  /*51f0*/  UIADD3 UR25, UPT, UPT, UR4, 0x40, URZ ;  /* 0x0000004004197890 */ /* 0x000fe2000fffe0ff */
[----:B-1----:R-:W-:Y:S01]  /*5200*/  @!P1 IMAD.MOV.U32 R0, RZ, RZ, 0x2000 ;  /* 0x00002000ff009424 */ /* 0x002fe200078e00ff */
[----:B------:R-:W-:Y:S01]  /*5210*/  UISETP.NE.AND UP0, UPT, UR5, 0x3, UPT ;  /* 0x000000030500788c */ /* 0x000fe2000bf05270 */
[----:B------:R-:W-:Y:S01]  /*5220*/  VIADD R14, R14, 0x1 ;  /* 0x000000010e0e7836 */ /* 0x000fe20000000000 */
[----:B------:R-:W-:Y:S01]  /*5230*/  UMOV UR18, 0x0 ;  /* 0x0000000000127882 */ /* 0x000fe20000000000 */
[----:B------:R-:W-:Y:S01]  /*5240*/  UMOV UR19, 0x10000000 ;  /* 0x1000000000137882 */ /* 0x000fe20000000000 */
[----:B------:R-:W-:Y:S02]  /*5250*/  USEL UR21, UR5, URZ, UP0 ;  /* 0x000000ff05157287 */ /* 0x000fe40008000000 */
[----:B------:R-:W-:Y:S02]  /*5260*/  USEL UR9, URZ, 0x1, UP0 ;  /* 0x00000001ff097887 */ /* 0x000fe40008000000 */
[----:B------:R-:W-:Y:S01]  /*5270*/  VOTEU.ALL UP0, P1 ;  /* 0x0000000000ff7886 */ /* 0x000fe20000800000 */
[----:B------:R-:W-:Y:S01]  /*5280*/  IMAD.U32 R9, RZ, RZ, UR6 ;  /* 0x00000006ff097e24 */ /* 0x000fe2000f8e00ff */
[----:B------:R-:W-:Y:S01]  /*5290*/  UMOV UR28, UR36 ;  /* 0x00000024001c7c82 */ /* 0x000fe20008000000 */
[----:B------:R-:W-:Y:S01]  /*52a0*/  IMAD.U32 R8, RZ, RZ, UR7 ;  /* 0x00000007ff087e24 */ /* 0x000fe2000f8e00ff */
[----:B------:R-:W-:Y:S01]  /*52b0*/  LOP3.LUT R15, R15, UR9, RZ, 0x3c, !PT ;  /* 0x000000090f0f7c12 */ /* 0x000fe2000f8e3cff */
[----:B------:R-:W-:Y:S01]  /*52c0*/  @!UP0 ULEA UR5, UR12, UR29, 0xd ;  /* 0x0000001d0c058291 */ /* 0x000fe2000f8e68ff */
[----:B------:R-:W-:Y:S01]  /*52d0*/  @!P1 R2UR UR7, R9 ;  /* 0x00000000090792ca */ /* 0x000fe200000e0000 */
[----:B------:R-:W-:Y:S01]  /*52e0*/  @!UP0 UIADD3 UR10, UPT, UPT, UR26, 0x20, URZ ;  /* 0x000000201a0a8890 */ /* 0x000fe2000fffe0ff */
[----:B------:R-:W-:Y:S01]  /*52f0*/  @!P1 R2UR UR6, R8 ;  /* 0x00000000080692ca */ /* 0x000fe200000e0000 */
[----:B------:R-:W-:Y:S01]  /*5300*/  @!UP0 UIADD3 UR24, UPT, UPT, UR5, 0x200, URZ ;  /* 0x0000020005188890 */ /* 0x000fe2000fffe0ff */
[----:B------:R-:W-:Y:S01]  /*5310*/  SHF.L.U32 R6, R15, 0x1f, RZ ;  /* 0x0000001f0f067819 */ /* 0x000fe200000006ff */
[----:B------:R-:W-:Y:S01]  /*5320*/  @!UP0 UIADD3 UR8, UPT, UPT, UR5, 0x1200, URZ ;  /* 0x0000120005088890 */ /* 0x000fe2000fffe0ff */
[----:B------:R-:W-:Y:S01]  /*5330*/  VOTEU.ALL UP0, P1 ;  /* 0x0000000000ff7886 */ /* 0x000fe20000800000 */
[----:B------:R-:W-:Y:S01]  /*5340*/  UMOV UR11, UR27 ;  /* 0x0000001b000b7c82 */ /* 0x000fe20008000000 */
[----:B------:R-:W-:Y:S01]  /*5350*/  UMOV UR12, UR36 ;  /* 0x00000024000c7c82 */ /* 0x000fe20008000000 */
[----:B------:R-:W-:Y:S01]  /*5360*/  UMOV UR9, UR25 ;  /* 0x0000001900097c82 */ /* 0x000fe20008000000 */
[----:B------:R-:W-:Y:S02]  /*5370*/  UPRMT UR16, UR53, 0x654, UR25 ;  /* 0x0000065435107896 */ /* 0x000fe40008000019 */
[----:B------:R-:W-:Y:S03]  /*5380*/  ULEA UR5, UR21, UR29, 0x3 ;  /* 0x0000001d15057291 */ /* 0x000fe6000f8e18ff */
[----:B------:R1:W-:Y:S01]  /*5390*/  @!UP0 UTMALDG.3D [UR24], [UR6], desc[UR18] ;  /* 0x00001218060085b4 */ /* 0x0003e20008011000 */
[----:B------:R-:W-:Y:S05]  /*53a0*/  VOTEU.ALL UP0, P1 ;  /* 0x0000000000ff7886 */ /* 0x000fea0000800000 */
[----:B------:R1:W-:Y:S01]  /*53b0*/  @!UP0 UTMALDG.3D [UR8], [UR6], desc[UR18] ;  /* 0x00001208060085b4 */ /* 0x0003e20008011000 */
[----:B------:R1:W-:Y:S01]  /*53c0*/  @!P1 SYNCS.ARRIVE.TRANS64.RED.A0TR RZ, [UR4+0x40], R0 ;  /* 0x00004000ffff99a7 */ /* 0x0003e20008300404 */
[----:B------:R-:W-:Y:S01]  /*53d0*/  SYNCS.ARRIVE.TRANS64.RED.A1T0 RZ, [UR16], RZ ;  /* 0x000000ffffff79a7 */ /* 0x000fe20008100410 */
[----:B------:R-:W2:Y:S02]  /*53e0*/  SYNCS.PHASECHK.TRANS64.TRYWAIT P0, [UR5+0x58], R6 ;  /* 0x00005806ff0075a7 */ /* 0x000ea40008001105 */
[----:B-12---:R-:W-:Y:S05]  /*53f0*/  @!P0 BRA `(.L_x_95) ;  /* 0x0000003400a88947 */ /* 0x006fea0003800000 */
.L_x_170:
[----:B------:R-:W-:Y:S01]  /*5400*/  UIADD3 UR17, UPT, UPT, UR5, 0x40, URZ ;  /* 0x0000004005117890 */ /* 0x000fe2000fffe0ff */
[----:B-1----:R-:W-:Y:S01]  /*5410*/  @!P1 IADD3 R6, P0, PT, R16, 0x580, RZ ;  /* 0x0000058010069810 */ /* 0x002fe20007f1e0ff */
[----:B------:R-:W-:Y:S01]  /*5420*/  UPLOP3.LUT UP3, UPT, UPT, UPT, UPT, 0x80, 0x8 ;  /* 0x000000000008789c */ /* 0x000fe20003f6f070 */
[----:B------:R-:W-:Y:S01]  /*5430*/  R2UR UR41, R58 ;  /* 0x000000003a2972ca */ /* 0x000fe200000e0000 */
[----:B------:R-:W-:Y:S01]  /*5440*/  UMOV UR24, 0x0 ;  /* 0x0000000000187882 */ /* 0x000fe20000000000 */
[----:B------:R-:W-:Y:S01]  /*5450*/  @!P1 R2UR UR6, R6 ;  /* 0x00000000060692ca */ /* 0x000fe200000e0000 */
[----:B------:R-:W-:Y:S01]  /*5460*/  @!P1 IMAD.X R0, RZ, RZ, R17, P0 ;  /* 0x000000ffff009224 */ /* 0x000fe200000e0611 */
[----:B------:R-:W-:Y:S01]  /*5470*/  UMOV UR25, 0x10000000 ;  /* 0x1000000000197882 */ /* 0x000fe20000000000 */
[----:B------:R-:W-:Y:S01]  /*5480*/  UMOV UR19, UR27 ;  /* 0x0000001b00137c82 */ /* 0x000fe20008000000 */
[----:B------:R-:W-:Y:S01]  /*5490*/  UMOV UR20, UR36 ;  /* 0x0000002400147c82 */ /* 0x000fe20008000000 */
[----:B------:R-:W-:Y:S01]  /*54a0*/  UMOV UR11, UR27 ;  /* 0x0000001b000b7c82 */ /* 0x000fe20008000000 */
[----:B------:R-:W-:Y:S01]  /*54b0*/  @!P1 R2UR UR4, R0 ;  /* 0x00000000000492ca */ /* 0x000fe200000e0000 */
[----:B------:R-:W-:Y:S01]  /*54c0*/  UMOV UR12, UR36 ;  /* 0x00000024000c7c82 */ /* 0x000fe20008000000 */
[----:B------:R-:W-:Y:S01]  /*54d0*/  UMOV UR9, UR17 ;  /* 0x0000001100097c82 */ /* 0x000fe20008000000 */
[----:B------:R-:W-:Y:S01]  /*54e0*/  VOTEU.ALL UP0, P1 ;  /* 0x0000000000ff7886 */ /* 0x000fe20000800000 */
[----:B------:R-:W-:Y:S01]  /*54f0*/  R2UR UR28, R59 ;  /* 0x000000003b1c72ca */ /* 0x000fe200000e0000 */
[----:B------:R-:W-:Y:S01]  /*5500*/  UMOV UR36, UR30 ;  /* 0x0000001e00247c82 */ /* 0x000fe20008000000 */
[----:B------:R-:W-:Y:S01]  /*5510*/  ISETP.NE.AND P0, PT, R14, 0x2, PT ;  /* 0x000000020e00780c */ /* 0x000fe20003f05270 */
[----:B------:R-:W-:Y:S01]  /*5520*/  IMAD.U32 R8, RZ, RZ, UR6 ;  /* 0x00000006ff087e24 */ /* 0x000fe2000f8e00ff */
[----:B------:R-:W-:Y:S02]  /*5530*/  @!UP0 UIADD3 UR18, UPT, UPT, UR26, 0x10, URZ ;  /* 0x000000101a128890 */ /* 0x000fe4000fffe0ff */
[----:B------:R-:W-:Y:S01]  /*5540*/  @!UP0 UIADD3 UR10, UPT, UPT, UR26, 0x30, URZ ;  /* 0x000000301a0a8890 */ /* 0x000fe2000fffe0ff */
[----:B------:R-:W-:Y:S02]  /*5550*/  SEL R0, RZ, 0x1, P0 ;  /* 0x00000001ff007807 */ /* 0x000fe40000000000 */
[----:B------:R-:W-:Y:S01]  /*5560*/  IMAD.U32 R9, RZ, RZ, UR4 ;  /* 0x00000004ff097e24 */ /* 0x000fe2000f8e00ff */
[----:B------:R-:W-:Y:S01]  /*5570*/  @!P1 R2UR UR6, R8 ;  /* 0x00000000080692ca */ /* 0x000fe200000e0000 */
[----:B------:R-:W-:Y:S01]  /*5580*/  @!UP0 ULEA UR4, UR21, UR29, 0xd ;  /* 0x0000001d15048291 */ /* 0x000fe2000f8e68ff */
[----:B------:R-:W-:Y:S02]  /*5590*/  LOP3.LUT R13, R13, R0, RZ, 0x3c, !PT ;  /* 0x000000000d0d7212 */ /* 0x000fe400078e3cff */
[----:B------:R-:W-:Y:S01]  /*55a0*/  @!P1 R2UR UR7, R9 ;  /* 0x00000000090792ca */ /* 0x000fe200000e0000 */
[----:B------:R-:W-:Y:S01]  /*55b0*/  @!UP0 UIADD3 UR16, UPT, UPT, UR4, 0x200, URZ ;  /* 0x0000020004108890 */ /* 0x000fe2000fffe0ff */
[----:B------:R-:W-:Y:S01]  /*55c0*/  SEL R14, R14, RZ, P0 ;  /* 0x000000ff0e0e7207 */ /* 0x000fe20000000000 */
[----:B------:R-:W-:Y:S01]  /*55d0*/  @!UP0 UIADD3 UR8, UPT, UPT, UR4, 0x1200, URZ ;  /* 0x0000120004088890 */ /* 0x000fe2000fffe0ff */
[----:B------:R-:W-:Y:S01]  /*55e0*/  VOTEU.ALL UP0, P1 ;  /* 0x0000000000ff7886 */ /* 0x000fe20000800000 */
[----:B------:R-:W-:Y:S08]  /*55f0*/  UPRMT UR4, UR53, 0x654, UR17 ;  /* 0x0000065435047896 */ /* 0x000ff00008000011 */
[----:B------:R1:W-:Y:S01]  /*5600*/  @!UP0 UTMALDG.3D [UR16], [UR6], desc[UR24] ;  /* 0x00001810060085b4 */ /* 0x0003e20008011000 */
[----:B------:R-:W-:Y:S05]  /*5610*/  VOTEU.ALL UP0, P1 ;  /* 0x0000000000ff7886 */ /* 0x000fea0000800000 */
[----:B------:R2:W-:Y:S01]  /*5620*/  @!UP0 UTMALDG.3D [UR8], [UR6], desc[UR24] ;  /* 0x00001808060085b4 */ /* 0x0005e20008011000 */
[----:B------:R3:W-:Y:S01]  /*5630*/  @!P1 SYNCS.ARRIVE.TRANS64.RED.A0TR RZ, [UR5+0x40], R7 ;  /* 0x00004007ffff99a7 */ /* 0x0007e20008300405 */
[----:B------:R-:W-:Y:S01]  /*5640*/  SYNCS.ARRIVE.TRANS64.RED.A1T0 RZ, [UR4], RZ ;  /* 0x000000ffffff79a7 */ /* 0x000fe20008100404 */
[----:B------:R-:W-:Y:S02]  /*5650*/  UIADD3 UR4, UPT, UPT, UR21, 0x1, URZ ;  /* 0x0000000115047890 */ /* 0x000fe4000fffe0ff */
[----:B------:R-:W-:Y:S02]  /*5660*/  UIADD3 UR21, UPT, UPT, UR13, UR41, URZ ;  /* 0x000000290d157290 */ /* 0x000fe4000fffe0ff */
[----:B------:R-:W-:Y:S04]  /*5670*/  UISETP.NE.AND UP0, UPT, UR4, 0x3, UPT ;  /* 0x000000030400788c */ /* 0x000fe8000bf05270 */
[----:B------:R-:W-:Y:S02]  /*5680*/  USEL UR5, URZ, 0x1, UP0 ;  /* 0x00000001ff057887 */ /* 0x000fe40008000000 */
[----:B-1----:R-:W-:Y:S04]  /*5690*/  UIADD3 UR20, UPT, UPT, UR14, UR28, URZ ;  /* 0x0000001c0e147290 */ /* 0x002fe8000fffe0ff */
[----:B------:R-:W-:Y:S01]  /*56a0*/  LOP3.LUT R15, R15, UR5, RZ, 0x3c, !PT ;  /* 0x000000050f0f7c12 */ /* 0x000fe2000f8e3cff */
[----:B--2---:R-:W-:Y:S01]  /*56b0*/  USEL UR12, UR4, URZ, UP0 ;  /* 0x000000ff040c7287 */ /* 0x004fe20008000000 */
[----:B------:R-:W-:Y:S11]  /*56c0*/  BRA.U UP1, `(.L_x_96) ;  /* 0xfffffff101b47547 */ /* 0x000ff6000b83ffff */
[----:B------:R-:W-:Y:S01]  /*56d0*/  UIADD3 UR29, UPT, UPT, UR29, 0x58, URZ ;  /* 0x000000581d1d7890 */ /* 0x000fe2000fffe0ff */
[----:B----4-:R-:W-:-:S03]  /*56e0*/  SHF.L.U32 R3, R15, 0x1f, RZ ;  /* 0x0000001f0f037819 */ /* 0x010fc600000006ff */
[----:B------:R-:W-:-:S09]  /*56f0*/  ULEA UR4, UR12, UR29, 0x3 ;  /* 0x0000001d0c047291 */ /* 0x000fd2000f8e18ff */
[----:B------:R-:W1:Y:S02]  /*5700*/  SYNCS.PHASECHK.TRANS64.TRYWAIT P0, [UR4], R3 ;  /* 0x00000003ff0075a7 */ /* 0x000e640008001104 */
[----:B-1----:R-:W-:Y:S05]  /*5710*/  @!P0 BRA `(.L_x_97) ;  /* 0x0000003000f88947 */ /* 0x002fea0003800000 */
.L_x_172:
        /* <DEDUP_REMOVED lines=9> */
.L_x_174:
        /* <DEDUP_REMOVED lines=8> */
.L_x_99:
[----:B-1----:R1:W2:Y:S02]  /*5830*/  SYNCS.PHASECHK.TRANS64.TRYWAIT P0, [R0+URZ], R3 ;  /* 0x00000003000075a7 */ /* 0x0022a400080011ff */
[----:B--2---:R-:W-:Y:S05]  /*5840*/  @!P0 NANOSLEEP.SYNCS 0x989680 ;  /* 0x009896800000895d */ /* 0x004fea0003900000 */
[----:B------:R-:W2:Y:S02]  /*5850*/  @!P0 SYNCS.PHASECHK.TRANS64 P0, [R0+URZ], R3 ;  /* 0x00000003000085a7 */ /* 0x000ea400080010ff */
[----:B--2---:R-:W-:Y:S05]  /*5860*/  @P0 EXIT ;  /* 0x000000000000094d */ /* 0x004fea0003800000 */
[----:B------:R-:W-:Y:S05]  /*5870*/  BRA `(.L_x_99) ;  /* 0xfffffffc00ec7947 */ /* 0x000fea000383ffff */
.L_x_87:
[----:B------:R-:W-:-:S06]  /*5880*/  UISETP.GE.AND UP0, UPT, UR18, 0x4, UPT ;  /* 0x000000041200788c */ /* 0x000fcc000bf06270 */
[----:B------:R-:W-:-:S13]  /*5890*/  PLOP3.LUT P0, PT, PT, PT, UP0, 0x80, 0x8 ;  /* 0x000000000008781c */ /* 0x000fda0003f0f008 */
[----:B------:R-:W-:Y:S05]  /*58a0*/  @!P0 EXIT ;  /* 0x000000000000894d */ /* 0x000fea0003800000 */
[----:B------:R-:W-:Y:S01]  /*58b0*/  BAR.SYNC.DEFER_BLOCKING 0x6, 0xa0 ;  /* 0x0182800000007b1d */ /* 0x000fe20000010000 */
[C---:B------:R-:W-:Y:S01]  /*58c0*/  IMAD.SHL.U32 R3, R63.reuse, 0x10, RZ ;  /* 0x000000103f037824 */ /* 0x040fe200078e00ff */
[----:B------:R-:W-:Y:S01]  /*58d0*/  LOP3.LUT R69, R63, 0x60, RZ, 0xc0, !PT ;  /* 0x000000603f457812 */ /* 0x000fe200078ec0ff */
[----:B------:R-:W-:Y:S01]  /*58e0*/  IMAD.SHL.U32 R5, R57, 0x200, RZ ;  /* 0x0000020039057824 */ /* 0x000fe200078e00ff */
[----:B------:R-:W-:Y:S01]  /*58f0*/  LOP3.LUT R64, R63, 0x2, RZ, 0xc0, !PT ;  /* 0x000000023f407812 */ /* 0x000fe200078ec0ff */
[----:B------:R-:W-:Y:S01]  /*5900*/  IMAD.SHL.U32 R4, R57, 0x200000, RZ ;  /* 0x0020000039047824 */ /* 0x000fe200078e00ff */
[----:B------:R-:W-:Y:S01]  /*5910*/  UMOV UR49, 0x400 ;  /* 0x0000040000317882 */ /* 0x000fe20000000000 */
[----:B------:R-:W1:Y:S01]  /*5920*/  LDCU.64 UR4, c[0x0][0x890] ;  /* 0x00011200ff0477ac */ /* 0x000e620008000a00 */
[----:B------:R-:W2:Y:S01]  /*5930*/  LDC.64 R54, c[0x0][0x8b0] ;  /* 0x00022c00ff367b82 */ /* 0x000ea20000000a00 */
[----:B------:R-:W-:Y:S01]  /*5940*/  LOP3.LUT R68, R3, 0x590, RZ, 0xc0, !PT ;  /* 0x0000059003447812 */ /* 0x000fe200078ec0ff */
[----:B------:R-:W-:Y:S01]  /*5950*/  IMAD.SHL.U32 R2, R63, 0x2, RZ ;  /* 0x000000023f027824 */ /* 0x000fe200078e00ff */
[----:B------:R-:W-:Y:S01]  /*5960*/  ULEA UR49, UR53, UR49, 0x18 ;  /* 0x0000003135317291 */ /* 0x000fe2000f8ec0ff */
[----:B------:R-:W-:Y:S01]  /*5970*/  LOP3.LUT R3, R3, 0x60, RZ, 0xc0, !PT ;  /* 0x0000006003037812 */ /* 0x000fe200078ec0ff */
[C---:B------:R-:W-:Y:S01]  /*5980*/  IMAD.U32 R23, R63.reuse, 0x10000, RZ ;  /* 0x000100003f177824 */ /* 0x040fe200078e00ff */
[----:B------:R-:W-:Y:S01]  /*5990*/  LOP3.LUT R63, R63, 0x4, RZ, 0xc0, !PT ;  /* 0x000000043f3f7812 */ /* 0x000fe200078ec0ff */
[----:B------:R-:W-:Y:S01]  /*59a0*/  HFMA2 R66, -RZ, RZ, 0, 0 ;  /* 0x00000000ff427431 */ /* 0x000fe200000001ff */
[----:B------:R-:W3:Y:S01]  /*59b0*/  LDC.64 R52, c[0x0][0x8a8] ;  /* 0x00022a00ff347b82 */ /* 0x000ee20000000a00 */
[----:B------:R-:W-:Y:S01]  /*59c0*/  LOP3.LUT R4, R4, 0x200000, RZ, 0xc0, !PT ;  /* 0x0020000004047812 */ /* 0x000fe200078ec0ff */
[----:B------:R-:W-:Y:S01]  /*59d0*/  IMAD.MOV.U32 R22, RZ, RZ, RZ ;  /* 0x000000ffff167224 */ /* 0x000fe200078e00ff */
[----:B------:R-:W-:Y:S01]  /*59e0*/  LOP3.LUT R68, R68, 0x200, R5, 0xf8, !PT ;  /* 0x0000020044447812 */ /* 0x000fe200078ef805 */
[----:B------:R-:W-:Y:S01]  /*59f0*/  IMAD.MOV.U32 R62, RZ, RZ, RZ ;  /* 0x000000ffff3e7224 */ /* 0x000fe200078e00ff */
[----:B------:R-:W-:Y:S01]  /*5a00*/  LOP3.LUT R3, R3, 0xc, R2, 0xf8, !PT ;  /* 0x0000000c03037812 */ /* 0x000fe200078ef802 */
[----:B------:R-:W-:Y:S01]  /*5a10*/  IMAD.MOV.U32 R65, RZ, RZ, RZ ;  /* 0x000000ffff417224 */ /* 0x000fe200078e00ff */
[----:B------:R-:W-:Y:S01]  /*5a20*/  IADD3 R67, PT, PT, -R63, 0x2, RZ ;  /* 0x000000023f437810 */ /* 0x000fe20007ffe1ff */
[----:B------:R-:W4:Y:S01]  /*5a30*/  LDS R0, [UR49+0x130] ;  /* 0x00013031ff007984 */ /* 0x000f220008000800 */
[----:B-1----:R-:W-:Y:S01]  /*5a40*/  IMAD.U32 R71, RZ, RZ, UR4 ;  /* 0x00000004ff477e24 */ /* 0x002fe2000f8e00ff */
[----:B------:R-:W-:Y:S01]  /*5a50*/  UIADD3 UR4, UPT, UPT, UR49, 0x200, URZ ;  /* 0x0000020031047890 */ /* 0x000fe2000fffe0ff */
[----:B------:R-:W-:Y:S01]  /*5a60*/  LOP3.LUT R23, R4, 0x400000, R23, 0xf8, !PT ;  /* 0x0040000004177812 */ /* 0x000fe200078ef817 */
[----:B------:R-:W-:Y:S01]  /*5a70*/  IMAD.U32 R70, RZ, RZ, UR5 ;  /* 0x00000005ff467e24 */ /* 0x000fe2000f8e00ff */
[----:B------:R-:W-:Y:S01]  /*5a80*/  LOP3.LUT R68, R68, R3, RZ, 0xfc, !PT ;  /* 0x0000000344447212 */ /* 0x000fe200078efcff */
[----:B------:R-:W-:Y:S01]  /*5a90*/  IMAD.MOV R64, RZ, RZ, -R64 ;  /* 0x000000ffff407224 */ /* 0x000fe200078e0a40 */
[----:B------:R-:W1:Y:S01]  /*5aa0*/  LDCU UR61, c[0x0][0x370] ;  /* 0x00006e00ff3d77ac */ /* 0x000e620008000800 */
[----:B------:R-:W-:Y:S01]  /*5ab0*/  MOV R72, UR4 ;  /* 0x0000000400487c02 */ /* 0x000fe20008000f00 */
[----:B------:R-:W-:Y:S01]  /*5ac0*/  IMAD.MOV R63, RZ, RZ, -R63 ;  /* 0x000000ffff3f7224 */ /* 0x000fe200078e0a3f */
[----:B------:R-:W-:Y:S01]  /*5ad0*/  LEA R68, R68, UR4, 0x2 ;  /* 0x0000000444447c11 */ /* 0x000fe2000f8e10ff */
[----:B------:R-:W-:Y:S01]  /*5ae0*/  IMAD.SHL.U32 R67, R67, 0x10, RZ ;  /* 0x0000001043437824 */ /* 0x000fe200078e00ff */
[----:B------:R-:W-:Y:S01]  /*5af0*/  UMOV UR52, 0x1 ;  /* 0x0000000100347882 */ /* 0x000fe20000000000 */
[----:B------:R-:W1:Y:S01]  /*5b00*/  LDCU UR43, c[0x0][0xb0c] ;  /* 0x00016180ff2b77ac */ /* 0x000e620008000800 */
[----:B------:R-:W1:Y:S01]  /*5b10*/  LDCU UR39, c[0x0][0xb30] ;  /* 0x00016600ff2777ac */ /* 0x000e620008000800 */
[----:B------:R-:W1:Y:S01]  /*5b20*/  LDCU.64 UR54, c[0x0][0x888] ;  /* 0x00011100ff3677ac */ /* 0x000e620008000a00 */
[----:B------:R-:W1:Y:S01]  /*5b30*/  LDCU.64 UR40, c[0x0][0xb28] ;  /* 0x00016500ff2877ac */ /* 0x000e620008000a00 */
[----:B------:R-:W1:Y:S01]  /*5b40*/  LDCU.128 UR56, c[0x0][0xb10] ;  /* 0x00016200ff3877ac */ /* 0x000e620008000c00 */
[----:B------:R-:W1:Y:S01]  /*5b50*/  LDCU UR60, c[0x0][0x374] ;  /* 0x00006e80ff3c77ac */ /* 0x000e620008000800 */
[----:B------:R-:W-:Y:S01]  /*5b60*/  UMOV UR48, URZ ;  /* 0x000000ff00307c82 */ /* 0x000fe20008000000 */
[----:B------:R-:W-:Y:S01]  /*5b70*/  UMOV UR51, URZ ;  /* 0x000000ff00337c82 */ /* 0x000fe20008000000 */
[----:B------:R-:W-:Y:S01]  /*5b80*/  UMOV UR50, URZ ;  /* 0x000000ff00327c82 */ /* 0x000fe20008000000 */
[----:B-1234-:R-:W-:-:S07]  /*5b90*/  IADD3 R23, PT, PT, R0, R23, RZ ;  /* 0x0000001700177210 */ /* 0x01efce0007ffe0ff */
.L_x_130:
[C---:B------:R-:W-:Y:S02]  /*5ba0*/  LEA R3, R62.reuse, UR49, 0x3 ;  /* 0x000000313e037c11 */ /* 0x040fe4000f8e18ff */
[----:B------:R-:W-:Y:S02]  /*5bb0*/  SHF.L.U32 R0, R65, 0x1f, RZ ;  /* 0x0000001f41007819 */ /* 0x000fe400000006ff */
[----:B-1----:R-:W-:Y:S02]  /*5bc0*/  LEA R5, R62, UR49, 0x4 ;  /* 0x000000313e057c11 */ /* 0x002fe4000f8e20ff */
[----:B------:R-:W1:Y:S02]  /*5bd0*/  SYNCS.PHASECHK.TRANS64.TRYWAIT P0, [R3+URZ+0x80], R0 ;  /* 0x00008000030075a7 */ /* 0x000e6400080011ff */
[----:B-1----:R-:W-:Y:S05]  /*5be0*/  @!P0 BRA `(.L_x_100) ;  /* 0x0000002c00f48947 */ /* 0x002fea0003800000 */
.L_x_175:
[----:B------:R-:W2:Y:S01]  /*5bf0*/  LDS.128 R4, [R5+0x110] ;  /* 0x0001100005047984 */ /* 0x000ea20000000c00 */
[----:B------:R-:W-:Y:S01]  /*5c00*/  UISETP.GE.AND UP0, UPT, UR42, 0x1, UPT ;  /* 0x000000012a00788c */ /* 0x000fe2000bf06270 */
[----:B------:R-:W-:Y:S01]  /*5c10*/  @!PT LDS RZ, [RZ] ;  /* 0x00000000fffff984 */ /* 0x000fe20000000800 */
[----:B------:R-:W-:Y:S01]  /*5c20*/  @!PT LDS RZ, [RZ] ;  /* 0x00000000fffff984 */ /* 0x000fe20000000800 */
[----:B------:R-:W-:Y:S01]  /*5c30*/  @!PT LDS RZ, [RZ] ;  /* 0x00000000fffff984 */ /* 0x000fe20000000800 */
[----:B------:R-:W-:Y:S01]  /*5c40*/  @!PT LDS RZ, [RZ] ;  /* 0x00000000fffff984 */ /* 0x000fe20000000800 */
[----:B------:R3:W-:Y:S06]  /*5c50*/  MEMBAR.ALL.CTA ;  /* 0x0000000000007992 */ /* 0x0007ec0000008000 */
[----:B---3--:R-:W3:Y:S01]  /*5c60*/  FENCE.VIEW.ASYNC.S ;  /* 0x00000000000073c6 */ /* 0x008ee20000000000 */
[----:B--2---:R-:W-:Y:S11]  /*5c70*/  LOP3.LUT P0, RZ, R6, 0x1, RZ, 0xc0, !PT ;  /* 0x0000000106ff7812 */ /* 0x004ff6000780c0ff */
[----:B------:R-:W-:Y:S02]  /*5c80*/  @!UPT UIADD3 URZ, UPT, UPT, URZ, URZ, URZ ;  /* 0x000000fffffff290 */ /* 0x000fe4000fffe0ff */
[----:B---3--:R-:W-:Y:S01]  /*5c90*/  VOTEU.ANY UP1, P0 ;  /* 0x0000000000ff7886 */ /* 0x008fe20000020100 */
[----:B------:R-:W-:Y:S01]  /*5ca0*/  PLOP3.LUT P0, PT, PT, PT, UP1, 0x80, 0x8 ;  /* 0x000000000008781c */ /* 0x000fe20003f0f018 */
[----:B------:R-:W-:Y:S11]  /*5cb0*/  UP2UR UR63, UPR, URZ, 0x2 ;  /* 0x00000002ff3f7883 */ /* 0x000ff60008000000 */
[----:B------:R-:W-:Y:S01]  /*5cc0*/  @!UPT UIADD3 URZ, UPT, UPT, URZ, URZ, URZ ;  /* 0x000000fffffff290 */ /* 0x000fe2000fffe0ff */
[----:B-1----:R-:W-:Y:S02]  /*5cd0*/  @P0 SHF.R.U32.HI R0, RZ, 0x10, R5 ;  /* 0x00000010ff000819 */ /* 0x002fe40000011605 */
        /* <DEDUP_REMOVED lines=12> */
[----:B------:R-:W2:Y:S01]  /*5da0*/  LDCU UR12, c[0x0][0xb20] ;  /* 0x00016400ff0c77ac */ /* 0x000ea20008000800 */
[----:B------:R-:W-:Y:S02]  /*5db0*/  UIMAD.WIDE.U32 UR4, UR60, UR59, URZ ;  /* 0x0000003b3c0472a5 */ /* 0x000fe4000f8e00ff */
[----:B------:R-:W-:Y:S02]  /*5dc0*/  UIMAD.WIDE.U32 UR6, UR61, UR56, URZ ;  /* 0x000000383d0672a5 */ /* 0x000fe4000f8e00ff */
[----:B------:R-:W-:Y:S02]  /*5dd0*/  UISETP.NE.AND UP0, UPT, UR58, 0x1, UPT ;  /* 0x000000013a00788c */ /* 0x000fe4000bf05270 */
[----:B------:R-:W-:Y:S02]  /*5de0*/  UIMAD.WIDE.U32 UR8, UR37, UR59, URZ ;  /* 0x0000003b250872a5 */ /* 0x000fe4000f8e00ff */
[----:B------:R-:W-:Y:S02]  /*5df0*/  UIMAD.WIDE.U32 UR10, UR38, UR56, URZ ;  /* 0x00000038260a72a5 */ /* 0x000fe4000f8e00ff */
[----:B------:R-:W-:Y:S02]  /*5e00*/  UISETP.NE.AND UP1, UPT, UR43, 0x1, UPT ;  /* 0x000000012b00788c */ /* 0x000fe4000bf25270 */
[----:B------:R-:W-:Y:S01]  /*5e10*/  UISETP.NE.AND UP2, UPT, UR42, 0x1, UPT ;  /* 0x000000012a00788c */ /* 0x000fe2000bf45270 */
[----:B------:R-:W-:Y:S02]  /*5e20*/  UMOV UR4, UR5 ;  /* 0x0000000500047c82 */ /* 0x000fe40008000000 */
[----:B--2---:R-:W-:Y:S03]  /*5e30*/  USHF.R.U32.HI UR5, URZ, UR12, UR4 ;  /* 0x0000000cff057299 */ /* 0x004fe60008011604 */
[----:B------:R-:W-:Y:S02]  /*5e40*/  UMOV UR4, UR7 ;  /* 0x0000000700047c82 */ /* 0x000fe40008000000 */
[----:B------:R-:W-:Y:S02]  /*5e50*/  USHF.R.U32.HI UR7, URZ, UR57, UR4 ;  /* 0x00000039ff077299 */ /* 0x000fe40008011604 */
[----:B------:R-:W-:Y:S02]  /*5e60*/  USEL UR4, UR60, UR5, !UP0 ;  /* 0x000000053c047287 */ /* 0x000fe4000c000000 */
[----:B------:R-:W-:Y:S01]  /*5e70*/  USEL UR7, UR61, UR7, !UP1 ;  /* 0x000000073d077287 */ /* 0x000fe2000c800000 */
[----:B------:R-:W-:Y:S01]  /*5e80*/  UMOV UR5, UR9 ;  /* 0x0000000900057c82 */ /* 0x000fe20008000000 */
[----:B------:R-:W-:Y:S02]  /*5e90*/  UIMAD.WIDE.U32 UR8, UR4, UR40, URZ ;  /* 0x00000028040872a5 */ /* 0x000fe4000f8e00ff */
[----:B------:R-:W-:Y:S03]  /*5ea0*/  USHF.R.U32.HI UR6, URZ, UR12, UR5 ;  /* 0x0000000cff067299 */ /* 0x000fe60008011605 */
[----:B------:R-:W-:Y:S01]  /*5eb0*/  UMOV UR5, UR11 ;  /* 0x0000000b00057c82 */ /* 0x000fe20008000000 */
[----:B------:R-:W-:Y:S02]  /*5ec0*/  UIMAD.WIDE.U32 UR10, UR7, UR40, URZ ;  /* 0x00000028070a72a5 */ /* 0x000fe4000f8e00ff */
[----:B------:R-:W-:Y:S02]  /*5ed0*/  USHF.R.U32.HI UR12, URZ, UR57, UR5 ;  /* 0x00000039ff0c7299 */ /* 0x000fe40008011605 */
[----:B------:R-:W-:Y:S01]  /*5ee0*/  USEL UR6, UR37, UR6, !UP0 ;  /* 0x0000000625067287 */ /* 0x000fe2000c000000 */
[----:B------:R-:W-:Y:S02]  /*5ef0*/  UMOV UR5, UR9 ;  /* 0x0000000900057c82 */ /* 0x000fe40008000000 */
[----:B------:R-:W-:Y:S01]  /*5f00*/  UMOV UR10, UR11 ;  /* 0x0000000b000a7c82 */ /* 0x000fe20008000000 */
[----:B------:R-:W-:Y:S02]  /*5f10*/  @UP2 USHF.R.U32.HI UR4, URZ, UR41, UR5 ;  /* 0x00000029ff042299 */ /* 0x000fe40008011605 */
[----:B------:R-:W-:Y:S02]  /*5f20*/  @UP2 USHF.R.U32.HI UR7, URZ, UR41, UR10 ;  /* 0x00000029ff072299 */ /* 0x000fe4000801160a */
[----:B------:R-:W-:Y:S02]  /*5f30*/  UIMAD UR4, UR42, UR4, URZ ;  /* 0x000000042a0472a4 */ /* 0x000fe4000f8e02ff */
[----:B------:R-:W-:Y:S02]  /*5f40*/  UIMAD.WIDE.U32 UR10, UR6, UR40, URZ ;  /* 0x00000028060a72a5 */ /* 0x000fe4000f8e00ff */
[----:B------:R-:W-:Y:S02]  /*5f50*/  USEL UR5, UR38, UR12, !UP1 ;  /* 0x0000000c26057287 */ /* 0x000fe4000c800000 */
[----:B------:R-:W-:Y:S02]  /*5f60*/  UIMAD UR8, UR42, UR7, URZ ;  /* 0x000000072a0872a4 */ /* 0x000fe4000f8e02ff */
[----:B------:R-:W-:Y:S03]  /*5f70*/  UISETP.GE.AND UP0, UPT, UR6, UR4, UPT ;  /* 0x000000040600728c */ /* 0x000fe6000bf06270 */
[----:B------:R-:W-:Y:S01]  /*5f80*/  UMOV UR4, UR11 ;  /* 0x0000000b00047c82 */ /* 0x000fe20008000000 */
[----:B------:R-:W-:Y:S02]  /*5f90*/  UISETP.GE.OR UP0, UPT, UR5, UR8, UP0 ;  /* 0x000000080500728c */ /* 0x000fe40008706670 */
[----:B------:R-:W-:Y:S02]  /*5fa0*/  USHF.R.U32.HI UR4, URZ, UR41, UR4 ;  /* 0x00000029ff047299 */ /* 0x000fe40008011604 */
[----:B------:R-:W-:Y:S02]  /*5fb0*/  UIMAD.WIDE.U32 UR8, UR5, UR40, URZ ;  /* 0x00000028050872a5 */ /* 0x000fe4000f8e00ff */
[----:B------:R-:W-:Y:S02]  /*5fc0*/  USEL UR11, UR6, UR4, !UP2 ;  /* 0x00000004060b7287 */ /* 0x000fe4000d000000 */
[----:B------:R-:W-:Y:S02]  /*5fd0*/  UIADD3 UR8, UPT, UPT, -UR5, URZ, URZ ;  /* 0x000000ff05087290 */ /* 0x000fe4000fffe1ff */
[----:B------:R-:W-:Y:S01]  /*5fe0*/  UIADD3 UR10, UPT, UPT, -UR11, URZ, URZ ;  /* 0x000000ff0b0a7290 */ /* 0x000fe2000fffe1ff */
[----:B------:R-:W-:Y:S01]  /*5ff0*/  @!UP0 UMOV UR4, UR9 ;  /* 0x0000000900048c82 */ /* 0x000fe20008000000 */
[----:B------:R-:W-:Y:S02]  /*6000*/  UIADD3 UR9, UPT, UPT, -UR6, URZ, URZ ;  /* 0x000000ff06097290 */ /* 0x000fe4000fffe1ff */
[----:B------:R-:W-:Y:S02]  /*6010*/  @!UP0 USHF.R.U32.HI UR4, URZ, UR41, UR4 ;  /* 0x00000029ff048299 */ /* 0x000fe40008011604 */
[----:B------:R-:W-:Y:S02]  /*6020*/  UIMAD UR10, UR42, UR10, UR6 ;  /* 0x0000000a2a0a72a4 */ /* 0x000fe4000f8e0206 */
[----:B------:R-:W-:Y:S04]  /*6030*/  @!UP0 USEL UR4, UR5, UR4, !UP2 ;  /* 0x0000000405048287 */ /* 0x000fe8000d000000 */
[----:B------:R-:W-:Y:S02]  /*6040*/  @!UP0 UIMAD UR10, UR7, UR10, UR4 ;  /* 0x0000000a070a82a4 */ /* 0x000fe4000f8e0204 */
[----:B------:R-:W-:Y:S02]  /*6050*/  @!UP0 UIADD3 UR11, UPT, UPT, UR11, -UR4, URZ ;  /* 0x800000040b0b8290 */ /* 0x000fe4000fffe0ff */
[----:B------:R-:W-:Y:S02]  /*6060*/  UIMAD UR7, UR43, UR8, UR38 ;  /* 0x000000082b0772a4 */ /* 0x000fe4000f8e0226 */
[----:B------:R-:W-:Y:S02]  /*6070*/  @!UP0 UIMAD UR6, UR11, UR42, UR5 ;  /* 0x0000002a0b0682a4 */ /* 0x000fe4000f8e0205 */
[----:B------:R-:W-:Y:S01]  /*6080*/  UIMAD UR4, UR58, UR9, UR37 ;  /* 0x000000093a0472a4 */ /* 0x000fe2000f8e0225 */
[----:B------:R-:W-:Y:S02]  /*6090*/  @!UP0 UMOV UR5, UR10 ;  /* 0x0000000a00058c82 */ /* 0x000fe40008000000 */
[----:B------:R-:W-:Y:S02]  /*60a0*/  UIMAD UR38, UR5, UR43, UR7 ;  /* 0x0000002b052672a4 */ /* 0x000fe4000f8e0207 */
[----:B------:R-:W-:Y:S11]  /*60b0*/  UIMAD UR37, UR6, UR58, UR4 ;  /* 0x0000003a062572a4 */ /* 0x000ff6000f8e0204 */
[----:B------:R-:W-:Y:S01]  /*60c0*/  @!UPT UIADD3 URZ, UPT, UPT, URZ, URZ, URZ ;  /* 0x000000fffffff290 */ /* 0x000fe2000fffe0ff */
.L_x_101:
[----:B------:R-:W-:Y:S01]  /*60d0*/  UISETP.NE.AND UP0, UPT, UR39, 0x1, UPT ;  /* 0x000000012700788c */ /* 0x000fe2000bf05270 */
[----:B------:R-:W-:Y:S01]  /*60e0*/  R2UR UR11, R72 ;  /* 0x00000000480b72ca */ /* 0x000fe200000e0000 */
[----:B------:R-:W-:Y:S01]  /*60f0*/  USHF.L.U32 UR46, UR20, 0x6, URZ ;  /* 0x00000006142e7899 */ /* 0x000fe200080006ff */
[----:B------:R-:W-:Y:S01]  /*6100*/  IADD3 R62, PT, PT, R62, 0x1, RZ ;  /* 0x000000013e3e7810 */ /* 0x000fe20007ffe0ff */
[----:B------:R-:W-:Y:S07]  /*6110*/  USHF.L.U32 UR45, UR21, 0x6, URZ ;  /* 0x00000006152d7899 */ /* 0x000fee00080006ff */
[----:B------:R-:W2:Y:S01]  /*6120*/  @!UP0 LDCU.128 UR12, c[0x0][0xb10] ;  /* 0x00016200ff0c87ac */ /* 0x000ea20008000c00 */
[----:B------:R-:W3:Y:S01]  /*6130*/  @!UP0 LDCU UR5, c[0x0][0xb0c] ;  /* 0x00016180ff0587ac */ /* 0x000ee20008000800 */
[----:B------:R-:W4:Y:S01]  /*6140*/  @!UP0 LDCU UR10, c[0x0][0xb20] ;  /* 0x00016400ff0a87ac */ /* 0x000f220008000800 */
[----:B--2---:R-:W-:Y:S02]  /*6150*/  UIMAD.WIDE.U32 UR8, UR38, UR12, URZ ;  /* 0x0000000c260872a5 */ /* 0x004fe4000f8e00ff */
[----:B------:R-:W-:Y:S02]  /*6160*/  UIMAD.WIDE.U32 UR6, UR37, UR15, URZ ;  /* 0x0000000f250672a5 */ /* 0x000fe4000f8e00ff */
[----:B------:R-:W-:Y:S03]  /*6170*/  @!UP0 UISETP.NE.AND UP1, UPT, UR14, 0x1, UPT ;  /* 0x000000010e00888c */ /* 0x000fe6000bf25270 */
[----:B------:R-:W-:Y:S01]  /*6180*/  @!UP0 UMOV UR4, UR9 ;  /* 0x0000000900048c82 */ /* 0x000fe20008000000 */
[----:B---3--:R-:W-:Y:S02]  /*6190*/  @!UP0 UISETP.NE.AND UP2, UPT, UR5, 0x1, UPT ;  /* 0x000000010500888c */ /* 0x008fe4000bf45270 */
[----:B------:R-:W-:Y:S01]  /*61a0*/  @!UP0 USHF.R.U32.HI UR4, URZ, UR13, UR4 ;  /* 0x0000000dff048299 */ /* 0x000fe20008011604 */
[----:B------:R-:W-:Y:S02]  /*61b0*/  @!UP0 UMOV UR6, UR7 ;  /* 0x0000000700068c82 */ /* 0x000fe40008000000 */
[----:B----4-:R-:W-:Y:S02]  /*61c0*/  @!UP0 USHF.R.U32.HI UR6, URZ, UR10, UR6 ;  /* 0x0000000aff068299 */ /* 0x010fe40008011606 */
[----:B------:R-:W-:Y:S02]  /*61d0*/  @!UP0 USEL UR7, UR38, UR4, !UP2 ;  /* 0x0000000426078287 */ /* 0x000fe4000d000000 */
[----:B------:R-:W-:Y:S04]  /*61e0*/  @!UP0 USEL UR6, UR37, UR6, !UP1 ;  /* 0x0000000625068287 */ /* 0x000fe8000c800000 */
[----:B------:R-:W-:Y:S02]  /*61f0*/  @!UP0 UIADD3 UR4, UPT, UPT, -UR7, UR6, URZ ;  /* 0x0000000607048290 */ /* 0x000fe4000fffe1ff */
[----:B------:R-:W-:Y:S02]  /*6200*/  @!UP0 UIADD3 UR6, UPT, UPT, UR7, -UR6, URZ ;  /* 0x8000000607068290 */ /* 0x000fe4000fffe0ff */
[----:B------:R-:W-:Y:S02]  /*6210*/  @!UP0 UIMAD UR38, UR4, UR5, UR38 ;  /* 0x00000005042682a4 */ /* 0x000fe4000f8e0226 */
[----:B------:R-:W-:Y:S02]  /*6220*/  @!UP0 UIMAD UR37, UR6, UR14, UR37 ;  /* 0x0000000e062582a4 */ /* 0x000fe4000f8e0225 */
[----:B------:R-:W-:Y:S09]  /*6230*/  ULOP3.LUT UP0, URZ, UR11, 0x1b0, URZ, 0xc0, !UPT ;  /* 0x000001b00bff7892 */ /* 0x000ff2000f80c0ff */
[----:B------:R-:W-:Y:S05]  /*6240*/  BRA.U !UP0, `(.L_x_102) ;  /* 0x00000001087c7547 */ /* 0x000fea000b800000 */
[----:B------:R-:W2:Y:S01]  /*6250*/  LDCU.64 UR8, c[0x4][0x80] ;  /* 0x01001000ff0877ac */ /* 0x000ea20008000a00 */
[----:B------:R-:W-:Y:S01]  /*6260*/  MOV R2, 0x0 ;  /* 0x0000000000027802 */ /* 0x000fe20000000f00 */
[----:B------:R-:W-:Y:S02]  /*6270*/  HFMA2 R12, -RZ, RZ, 0, 5.9604644775390625e-08 ;  /* 0x00000001ff0c7431 */ /* 0x000fe400000001ff */
[----:B------:R-:W-:Y:S01]  /*6280*/  IMAD.MOV.U32 R8, RZ, RZ, 0x70 ;  /* 0x00000070ff087424 */ /* 0x000fe200078e00ff */
[----:B------:R3:W4:Y:S01]  /*6290*/  LDC.64 R14, c[0x4][R2] ;  /* 0x01000000020e7b82 */ /* 0x0007220000000a00 */
[----:B------:R-:W1:Y:S01]  /*62a0*/  LDCU.64 UR6, c[0x4][0x88] ;  /* 0x01001100ff0677ac */ /* 0x000e620008000a00 */
[----:B------:R-:W-:Y:S01]  /*62b0*/  IMAD.MOV.U32 R13, RZ, RZ, RZ ;  /* 0x000000ffff0d7224 */ /* 0x000fe200078e00ff */
[----:B------:R-:W1:Y:S01]  /*62c0*/  LDCU.64 UR4, c[0x4][0x8] ;  /* 0x01000100ff0477ac */ /* 0x000e620008000a00 */
[----:B--2---:R-:W-:Y:S01]  /*62d0*/  MOV R5, UR9 ;  /* 0x0000000900057c02 */ /* 0x004fe20008000f00 */
[----:B------:R-:W-:Y:S01]  /*62e0*/  IMAD.U32 R4, RZ, RZ, UR8 ;  /* 0x00000008ff047e24 */ /* 0x000fe2000f8e00ff */
[----:B-1----:R-:W-:Y:S01]  /*62f0*/  MOV R7, UR7 ;  /* 0x0000000700077c02 */ /* 0x002fe20008000f00 */
[----:B------:R-:W-:Y:S01]  /*6300*/  IMAD.U32 R6, RZ, RZ, UR6 ;  /* 0x00000006ff067e24 */ /* 0x000fe2000f8e00ff */
[----:B------:R-:W-:Y:S01]  /*6310*/  MOV R11, UR5 ;  /* 0x00000005000b7c02 */ /* 0x000fe20008000f00 */
[----:B------:R-:W-:Y:S02]  /*6320*/  IMAD.U32 R10, RZ, RZ, UR4 ;  /* 0x00000004ff0a7e24 */ /* 0x000fe4000f8e00ff */
[----:B------:R-:W-:Y:S07]  /*6330*/  LEPC R20, `(.L_x_103) ;  /* 0x000000001014794e */ /* 0x000fee0000000000 */
[----:B---345:R-:W-:Y:S05]  /*6340*/  CALL.ABS.NOINC R14 ;  /* 0x000000000e007343 */ /* 0x038fea0003c00000 */
.L_x_103:
[----:B------:R-:W1:Y:S01]  /*6350*/  LDCU.64 UR8, c[0x4][0x80] ;  /* 0x01001000ff0877ac */ /* 0x000e620008000a00 */
[----:B------:R-:W2:Y:S01]  /*6360*/  LDC.64 R2, c[0x4][R2] ;  /* 0x0100000002027b82 */ /* 0x000ea20000000a00 */
[----:B------:R-:W-:Y:S02]  /*6370*/  HFMA2 R12, -RZ, RZ, 0, 5.9604644775390625e-08 ;  /* 0x00000001ff0c7431 */ /* 0x000fe400000001ff */
[----:B------:R-:W-:Y:S02]  /*6380*/  IMAD.MOV.U32 R8, RZ, RZ, 0x70 ;  /* 0x00000070ff087424 */ /* 0x000fe400078e00ff */
[----:B------:R-:W-:Y:S01]  /*6390*/  IMAD.MOV.U32 R13, RZ, RZ, RZ ;  /* 0x000000ffff0d7224 */ /* 0x000fe200078e00ff */
[----:B------:R-:W3:Y:S01]  /*63a0*/  LDCU.64 UR6, c[0x4][0x88] ;  /* 0x01001100ff0677ac */ /* 0x000ee20008000a00 */
[----:B------:R-:W4:Y:S01]  /*63b0*/  LDCU.64 UR4, c[0x4][0x8] ;  /* 0x01000100ff0477ac */ /* 0x000f220008000a00 */
[----:B-1----:R-:W-:Y:S02]  /*63c0*/  MOV R4, UR8 ;  /* 0x0000000800047c02 */ /* 0x002fe40008000f00 */
[----:B------:R-:W-:Y:S02]  /*63d0*/  MOV R5, UR9 ;  /* 0x0000000900057c02 */ /* 0x000fe40008000f00 */
[----:B---3--:R-:W-:Y:S01]  /*63e0*/  MOV R7, UR7 ;  /* 0x0000000700077c02 */ /* 0x008fe20008000f00 */
[----:B------:R-:W-:Y:S01]  /*63f0*/  IMAD.U32 R6, RZ, RZ, UR6 ;  /* 0x00000006ff067e24 */ /* 0x000fe2000f8e00ff */
[----:B----4-:R-:W-:Y:S01]  /*6400*/  MOV R11, UR5 ;  /* 0x00000005000b7c02 */ /* 0x010fe20008000f00 */
[----:B------:R-:W-:Y:S02]  /*6410*/  IMAD.U32 R10, RZ, RZ, UR4 ;  /* 0x00000004ff0a7e24 */ /* 0x000fe4000f8e00ff */
[----:B------:R-:W-:Y:S07]  /*6420*/  LEPC R20, `(.L_x_102) ;  /* 0x000000001014794e */ /* 0x000fee0000000000 */
[----:B--2---:R-:W-:Y:S05]  /*6430*/  CALL.ABS.NOINC R2 ;  /* 0x0000000002007343 */ /* 0x004fea0003c00000 */
.L_x_102:
[----:B------:R-:W-:Y:S02]  /*6440*/  R2UR UR6, R60 ;  /* 0x000000003c0672ca */ /* 0x000fe400000e0000 */
[----:B------:R-:W-:Y:S02]  /*6450*/  R2UR UR5, R71 ;  /* 0x00000000470572ca */ /* 0x000fe400000e0000 */
[----:B------:R-:W-:Y:S02]  /*6460*/  R2UR UR4, R70 ;  /* 0x00000000460472ca */ /* 0x000fe400000e0000 */
[----:B------:R-:W-:Y:S02]  /*6470*/  ISETP.NE.U32.AND P4, PT, R54, RZ, PT ;  /* 0x000000ff3600720c */ /* 0x000fe40003f85070 */
[----:B------:R-:W-:Y:S02]  /*6480*/  ISETP.NE.U32.AND P2, PT, RZ, UR54, PT ;  /* 0x00000036ff007c0c */ /* 0x000fe4000bf45070 */
[----:B------:R-:W-:Y:S02]  /*6490*/  ISETP.NE.AND.EX P4, PT, R55, RZ, PT, P4 ;  /* 0x000000ff3700720c */ /* 0x000fe40003f85340 */
[----:B------:R-:W-:Y:S01]  /*64a0*/  ISETP.NE.AND.EX P2, PT, RZ, UR55, PT, P2 ;  /* 0x00000037ff007c0c */ /* 0x000fe2000bf45320 */
[----:B------:R-:W-:Y:S02]  /*64b0*/  UISETP.NE.AND UP2, UPT, UR6, URZ, UPT ;  /* 0x000000ff0600728c */ /* 0x000fe4000bf45270 */
[----:B------:R-:W-:Y:S04]  /*64c0*/  UISETP.NE.U32.AND UP0, UPT, UR5, URZ, UPT ;  /* 0x000000ff0500728c */ /* 0x000fe8000bf05070 */
[----:B------:R-:W-:Y:S01]  /*64d0*/  UISETP.NE.AND.EX UP1, UPT, UR4, URZ, UPT, UP0 ;  /* 0x000000ff0400728c */ /* 0x000fe2000bf25300 */
[----:B------:R-:W-:Y:S01]  /*64e0*/  PLOP3.LUT P1, PT, PT, PT, UP2, 0x80, 0x8 ;  /* 0x000000000008781c */ /* 0x000fe20003f2f028 */
[----:B------:R-:W-:Y:S03]  /*64f0*/  UPLOP3.LUT UP0, UPT, UPT, UPT, UPT, 0x40, 0x4 ;  /* 0x000000000004789c */ /* 0x000fe60003f0e870 */
[----:B------:R-:W-:Y:S06]  /*6500*/  @UP2 UPLOP3.LUT UP0, UPT, UPT, UPT, UP1, 0x80, 0x8 ;  /* 0x000000000008289c */ /* 0x000fec0003f0f010 */
[----:B------:R-:W-:Y:S01]  /*6510*/  PLOP3.LUT P0, PT, PT, PT, UP0, 0x80, 0x8 ;  /* 0x000000000008781c */ /* 0x000fe20003f0f008 */
[----:B------:R-:W-:Y:S01]  /*6520*/  @!UPT UIADD3 URZ, UPT, UPT, URZ, URZ, URZ ;  /* 0x000000fffffff290 */ /* 0x000fe2000fffe0ff */
[----:B------:R-:W-:Y:S11]  /*6530*/  BRA.U !UP1, `(.L_x_104) ;  /* 0x0000000109407547 */ /* 0x000ff6000b800000 */
[----:B------:R-:W-:Y:S01]  /*6540*/  UISETP.NE.U32.AND UP0, UPT, UR54, URZ, UPT ;  /* 0x000000ff3600728c */ /* 0x000fe2000bf05070 */
[----:B------:R-:W-:Y:S01]  /*6550*/  R2UR UR6, R71 ;  /* 0x00000000470672ca */ /* 0x000fe200000e0000 */
[----:B------:R-:W2:Y:S01]  /*6560*/  LDCU.64 UR8, c[0x0][0x358] ;  /* 0x00006b00ff0877ac */ /* 0x000ea20008000a00 */
[----:B------:R-:W-:Y:S02]  /*6570*/  HFMA2 R56, -RZ, RZ, 0, 5.9604644775390625e-08 ;  /* 0x00000001ff387431 */ /* 0x000fe400000001ff */
[----:B-1----:R-:W-:Y:S01]  /*6580*/  IMAD.MOV.U32 R0, RZ, RZ, 0x1 ;  /* 0x00000001ff007424 */ /* 0x002fe200078e00ff */
[----:B------:R-:W-:Y:S06]  /*6590*/  UISETP.NE.AND.EX UP0, UPT, UR55, URZ, UPT, UP0 ;  /* 0x000000ff3700728c */ /* 0x000fec000bf05300 */
[----:B------:R-:W-:Y:S05]  /*65a0*/  PLOP3.LUT P3, PT, PT, PT, UP0, 0x80, 0x8 ;  /* 0x000000000008781c */ /* 0x000fea0003f6f008 */
[----:B------:R-:W1:Y:S01]  /*65b0*/  @UP0 LDCU.64 UR4, c[0x0][0x888] ;  /* 0x00011100ff0407ac */ /* 0x000e620008000a00 */
[----:B------:R-:W-:Y:S07]  /*65c0*/  @UP0 UIMAD UR6, UR36, UR6, URZ ;  /* 0x00000006240602a4 */ /* 0x000fee000f8e02ff */
[----:B------:R-:W-:Y:S01]  /*65d0*/  @!P3 PRMT R56, R0, 0x7610, R56 ;  /* 0x000076100038b816 */ /* 0x000fe20000000038 */
[----:B-1----:R-:W-:Y:S06]  /*65e0*/  @UP0 UIMAD.WIDE UR4, UR6, 0x4, UR4 ;  /* 0x00000004060408a5 */ /* 0x002fec000f8e0204 */
[----:B------:R-:W-:Y:S02]  /*65f0*/  IMAD.U32 R2, RZ, RZ, UR4 ;  /* 0x00000004ff027e24 */ /* 0x000fe4000f8e00ff */
[----:B------:R-:W-:Y:S03]  /*6600*/  IMAD.U32 R3, RZ, RZ, UR5 ;  /* 0x00000005ff037e24 */ /* 0x000fe6000f8e00ff */
[----:B------:R-:W1:Y:S02]  /*6610*/  @!UP0 LDCU UR4, c[0x0][0x880] ;  /* 0x00011000ff0487ac */ /* 0x000e640008000800 */
[----:B--2--5:R2:W5:Y:S02]  /*6620*/  @P3 LDG.E R27, desc[UR8][R2.64] ;  /* 0x00000008021b3981 */ /* 0x024564000c1e1900 */
[----:B-12---:R-:W-:Y:S02]  /*6630*/  @!P3 MOV R27, UR4 ;  /* 0x00000004001bbc02 */ /* 0x006fe40008000f00 */
.L_x_104:
[----:B------:R-:W-:Y:S05]  /*6640*/  @!P4 BRA `(.L_x_105) ;  /* 0x000000000024c947 */ /* 0x000fea0003800000 */
[----:B------:R-:W-:Y:S01]  /*6650*/  ISETP.NE.U32.AND P3, PT, R52, RZ, PT ;  /* 0x000000ff3400720c */ /* 0x000fe20003f65070 */
[----:B------:R-:W2:Y:S03]  /*6660*/  LDCU.64 UR4, c[0x0][0x358] ;  /* 0x00006b00ff0477ac */ /* 0x000ea60008000a00 */
[----:B------:R-:W-:Y:S11]  /*6670*/  ISETP.NE.AND.EX P3, PT, R53, RZ, PT, P3 ;  /* 0x000000ff3500720c */ /* 0x000ff60003f65330 */
[----:B------:R-:W-:Y:S02]  /*6680*/  @!UPT UIADD3 URZ, UPT, UPT, URZ, URZ, URZ ;  /* 0x000000fffffff290 */ /* 0x000fe4000fffe0ff */
[----:B------:R-:W3:Y:S01]  /*6690*/  @P3 LDC.64 R2, c[0x0][0x8a8] ;  /* 0x00022a00ff023b82 */ /* 0x000ee20000000a00 */
[----:B-1----:R-:W-:Y:S04]  /*66a0*/  @P3 IMAD R0, R54, UR36, RZ ;  /* 0x0000002436003c24 */ /* 0x002fe8000f8e02ff */
[----:B---3--:R-:W-:Y:S05]  /*66b0*/  @P3 IMAD.WIDE R2, R0, 0x4, R2 ;  /* 0x0000000400023825 */ /* 0x008fea00078e0202 */
[----:B--2--5:R2:W5:Y:S02]  /*66c0*/  @P3 LDG.E R24, desc[UR4][R2.64] ;  /* 0x0000000402183981 */ /* 0x024564000c1e1900 */
[----:B--2---:R-:W3:Y:S02]  /*66d0*/  @!P3 LDC R24, c[0x0][0x8a0] ;  /* 0x00022800ff18bb82 */ /* 0x004ee40000000800 */
.L_x_105:
[----:B-----5:R-:W-:Y:S01]  /*66e0*/  FSETP.NEU.AND P3, PT, R27, RZ, PT ;  /* 0x000000ff1b00720b */ /* 0x020fe20003f6d000 */
[----:B------:R-:W-:Y:S01]  /*66f0*/  ULOP3.LUT UR4, UR52, 0x1, URZ, 0x3c, !UPT ;  /* 0x0000000134047892 */ /* 0x000fe2000f8e3cff */
[----:B------:R-:W-:Y:S01]  /*6700*/  SEL R5, RZ, 0xffffffff, P2 ;  /* 0xffffffffff057807 */ /* 0x000fe20001000000 */
[----:B------:R-:W-:Y:S01]  /*6710*/  IMAD.U32 R78, RZ, RZ, UR48 ;  /* 0x00000030ff4e7e24 */ /* 0x000fe2000f8e00ff */
[----:B------:R-:W-:Y:S01]  /*6720*/  @P1 LOP3.LUT P2, RZ, R56, 0xff, RZ, 0xc0, !PT ;  /* 0x000000ff38ff1812 */ /* 0x000fe2000784c0ff */
[----:B------:R-:W-:Y:S01]  /*6730*/  IMAD.SHL.U32 R76, R64, 0x10, RZ ;  /* 0x00000010404c7824 */ /* 0x000fe200078e00ff */
[----:B------:R-:W-:Y:S01]  /*6740*/  @P1 SEL R2, RZ, 0xffffffff, P3 ;  /* 0xffffffffff021807 */ /* 0x000fe20001800000 */
[----:B------:R-:W-:Y:S01]  /*6750*/  IMAD.U32 R81, RZ, RZ, UR4 ;  /* 0x00000004ff517e24 */ /* 0x000fe2000f8e00ff */
[----:B------:R-:W-:Y:S01]  /*6760*/  LEA R74, R22, UR49, 0x3 ;  /* 0x00000031164a7c11 */ /* 0x000fe2000f8e18ff */
[----:B------:R-:W-:Y:S01]  /*6770*/  IMAD.SHL.U32 R78, R78, 0x2000, RZ ;  /* 0x000020004e4e7824 */ /* 0x000fe200078e00ff */
[----:B------:R-:W-:Y:S01]  /*6780*/  @P0 SEL R2, R5, R2, !P2 ;  /* 0x0000000205020207 */ /* 0x000fe20005000000 */
[----:B------:R-:W-:Y:S01]  /*6790*/  IMAD.SHL.U32 R75, R63, 0x10, RZ ;  /* 0x000000103f4b7824 */ /* 0x000fe200078e00ff */
[----:B------:R-:W-:Y:S01]  /*67a0*/  SHF.L.U32 R3, R66, 0x1f, RZ ;  /* 0x0000001f42037819 */ /* 0x000fe200000006ff */
[----:B------:R-:W-:Y:S01]  /*67b0*/  IMAD.IADD R77, R68, 0x1, R78 ;  /* 0x00000001444d7824 */ /* 0x000fe200078e024e */
[----:B------:R-:W-:Y:S01]  /*67c0*/  @P1 LOP3.LUT R2, R2, 0x1, RZ, 0xc0, !PT ;  /* 0x0000000102021812 */ /* 0x000fe200078ec0ff */
[----:B------:R-:W-:Y:S01]  /*67d0*/  BSSY B1, `(.L_x_106) ;  /* 0x0000039000017945 */ /* 0x000fe20003800000 */
[----:B------:R-:W-:Y:S01]  /*67e0*/  PLOP3.LUT P2, PT, PT, PT, UP1, 0x80, 0x8 ;  /* 0x000000000008781c */ /* 0x000fe20003f4f018 */
[----:B------:R-:W-:Y:S01]  /*67f0*/  IMAD.IADD R35, R77, 0x1, R76 ;  /* 0x000000014d237824 */ /* 0x000fe200078e024c */
[----:B------:R-:W-:Y:S01]  /*6800*/  ISETP.NE.U32.OR P5, PT, R2, 0x1, !P1 ;  /* 0x000000010200780c */ /* 0x000fe20004fa5470 */
[----:B------:R-:W-:Y:S01]  /*6810*/  IMAD.U32 R2, RZ, RZ, UR48 ;  /* 0x00000030ff027e24 */ /* 0x000fe2000f8e00ff */
[----:B------:R-:W-:Y:S01]  /*6820*/  LOP3.LUT P4, R61, R56, 0xff, RZ, 0xc0, !PT ;  /* 0x000000ff383d7812 */ /* 0x000fe2000788c0ff */
[----:B------:R-:W-:Y:S01]  /*6830*/  IMAD.MOV.U32 R80, RZ, RZ, 0x1 ;  /* 0x00000001ff507424 */ /* 0x000fe200078e00ff */
[----:B------:R-:W-:Y:S01]  /*6840*/  P2R R73, PR, RZ, 0x20 ;  /* 0x00000020ff497803 */ /* 0x000fe20000000000 */
[----:B------:R-:W-:Y:S01]  /*6850*/  IMAD R25, R22, 0x20, R23 ;  /* 0x0000002016197824 */ /* 0x000fe200078e0217 */
[----:B-1----:R-:W-:Y:S01]  /*6860*/  LEA R0, R2, UR49, 0x3 ;  /* 0x0000003102007c11 */ /* 0x002fe2000f8e18ff */
[----:B------:R-:W-:Y:S01]  /*6870*/  IMAD.U32 R79, RZ, RZ, UR48 ;  /* 0x00000030ff4f7e24 */ /* 0x000fe2000f8e00ff */
[----:B------:R-:W-:Y:S02]  /*6880*/  SEL R2, RZ, 0xffffffff, P3 ;  /* 0xffffffffff027807 */ /* 0x000fe40001800000 */
[----:B------:R-:W-:Y:S02]  /*6890*/  CS2R R38, SRZ ;  /* 0x0000000000267805 */ /* 0x000fe4000001ff00 */
[----:B------:R-:W-:Y:S02]  /*68a0*/  CS2R R36, SRZ ;  /* 0x0000000000247805 */ /* 0x000fe4000001ff00 */
[----:B------:R-:W-:Y:S02]  /*68b0*/  CS2R R42, SRZ ;  /* 0x00000000002a7805 */ /* 0x000fe4000001ff00 */
[----:B------:R-:W-:Y:S02]  /*68c0*/  @P2 SEL R2, R5, R2, !P4 ;  /* 0x0000000205022207 */ /* 0x000fe40006000000 */
[----:B------:R-:W-:Y:S02]  /*68d0*/  CS2R R40, SRZ ;  /* 0x0000000000287805 */ /* 0x000fe4000001ff00 */
[----:B------:R-:W-:Y:S02]  /*68e0*/  @P5 SHF.L.U32 R7, R81, 0x1f, RZ ;  /* 0x0000001f51075819 */ /* 0x000fe400000006ff */
[----:B------:R-:W-:Y:S02]  /*68f0*/  CS2R R46, SRZ ;  /* 0x00000000002e7805 */ /* 0x000fe4000001ff00 */
[----:B------:R-:W-:Y:S02]  /*6900*/  LOP3.LUT R2, R2, 0x1, RZ, 0xc0, !PT ;  /* 0x0000000102027812 */ /* 0x000fe400078ec0ff */
[----:B------:R-:W-:Y:S01]  /*6910*/  CS2R R44, SRZ ;  /* 0x00000000002c7805 */ /* 0x000fe2000001ff00 */
[----:B------:R-:W1:Y:S01]  /*6920*/  @P5 SYNCS.PHASECHK.TRANS64.TRYWAIT P1, [R0+URZ+0x40], R7 ;  /* 0x00004007000055a7 */ /* 0x000e6200080211ff */
[----:B------:R-:W-:Y:S02]  /*6930*/  CS2R R50, SRZ ;  /* 0x0000000000327805 */ /* 0x000fe4000001ff00 */
[----:B------:R-:W-:Y:S02]  /*6940*/  ISETP.NE.U32.AND P2, PT, R2, 0x1, PT ;  /* 0x000000010200780c */ /* 0x000fe40003f45070 */
[----:B------:R-:W-:Y:S01]  /*6950*/  CS2R R48, SRZ ;  /* 0x0000000000307805 */ /* 0x000fe2000001ff00 */
[----:B------:R-:W-:Y:S01]  /*6960*/  IMAD.IADD R34, R77, 0x1, R75 ;  /* 0x000000014d227824 */ /* 0x000fe200078e024b */
[----:B------:R-:W-:Y:S01]  /*6970*/  P2R R82, PR, RZ, 0x4 ;  /* 0x00000004ff527803 */ /* 0x000fe20000000000 */
[----:B------:R-:W-:Y:S01]  /*6980*/  IMAD.IADD R32, R67, 0x1, R35 ;  /* 0x0000000143207824 */ /* 0x000fe200078e0223 */
[----:B------:R2:W4:Y:S01]  /*6990*/  SYNCS.PHASECHK.TRANS64.TRYWAIT P0, [R74+URZ+0xa0], R3 ;  /* 0x0000a0034a0075a7 */ /* 0x00052200080011ff */
[----:B-1----:R-:W-:Y:S01]  /*69a0*/  @P5 SEL R80, RZ, 0x1, !P1 ;  /* 0x00000001ff505807 */ /* 0x002fe20004800000 */
[----:B--2---:R-:W-:Y:S06]  /*69b0*/  @!P5 BRA `(.L_x_107) ;  /* 0x000000000068d947 */ /* 0x004fec0003800000 */
[----:B------:R-:W-:Y:S01]  /*69c0*/  ISETP.NE.AND P1, PT, R80, RZ, PT ;  /* 0x000000ff5000720c */ /* 0x000fe20003f25270 */
[----:B------:R-:W-:Y:S01]  /*69d0*/  BSSY B0, `(.L_x_108) ;  /* 0x000000d000007945 */ /* 0x000fe20003800000 */
[----:B------:R-:W-:Y:S02]  /*69e0*/  CS2R R50, SRZ ;  /* 0x0000000000327805 */ /* 0x000fe4000001ff00 */
[----:B------:R-:W-:Y:S02]  /*69f0*/  CS2R R48, SRZ ;  /* 0x0000000000307805 */ /* 0x000fe4000001ff00 */
[----:B------:R-:W-:Y:S02]  /*6a00*/  CS2R R46, SRZ ;  /* 0x00000000002e7805 */ /* 0x000fe4000001ff00 */
[----:B------:R-:W-:Y:S02]  /*6a10*/  CS2R R44, SRZ ;  /* 0x00000000002c7805 */ /* 0x000fe4000001ff00 */
[----:B------:R-:W-:Y:S02]  /*6a20*/  CS2R R42, SRZ ;  /* 0x00000000002a7805 */ /* 0x000fe4000001ff00 */
[----:B------:R-:W-:Y:S02]  /*6a30*/  CS2R R40, SRZ ;  /* 0x0000000000287805 */ /* 0x000fe4000001ff00 */
[----:B------:R-:W-:Y:S02]  /*6a40*/  CS2R R38, SRZ ;  /* 0x0000000000267805 */ /* 0x000fe4000001ff00 */
[----:B------:R-:W-:Y:S01]  /*6a50*/  CS2R R36, SRZ ;  /* 0x0000000000247805 */ /* 0x000fe2000001ff00 */
[----:B------:R-:W-:Y:S06]  /*6a60*/  @P1 BRA `(.L_x_109) ;  /* 0x00000000000c1947 */ /* 0x000fec0003800000 */
[----:B------:R-:W-:Y:S04]  /*6a70*/  SHF.L.U32 R5, R81, 0x1f, RZ ;  /* 0x0000001f51057819 */ /* 0x000fe800000006ff */
[----:B------:R-:W1:Y:S02]  /*6a80*/  SYNCS.PHASECHK.TRANS64.TRYWAIT P1, [R0+URZ+0x40], R5 ;  /* 0x00004005000075a7 */ /* 0x000e6400080211ff */
[----:B-1----:R-:W-:Y:S05]  /*6a90*/  @!P1 BRA `(.L_x_110) ;  /* 0x00000020005c9947 */ /* 0x002fea0003800000 */
.L_x_109:
[----:B------:R-:W-:Y:S05]  /*6aa0*/  BSYNC B0 ;  /* 0x0000000000007941 */ /* 0x000fea0003800000 */
.L_x_108:
[----:B------:R-:W-:Y:S01]  /*6ab0*/  ISETP.NE.AND P1, PT, R82, RZ, PT ;  /* 0x000000ff5200720c */ /* 0x000fe20003f25270 */
[----:B------:R-:W-:Y:S04]  /*6ac0*/  UIADD3 UR4, UPT, UPT, UR48, 0x1, URZ ;  /* 0x0000000130047890 */ /* 0x000fe8000fffe0ff */
[----:B------:R-:W-:Y:S04]  /*6ad0*/  UISETP.NE.AND UP0, UPT, UR4, 0x3, UPT ;  /* 0x000000030400788c */ /* 0x000fe8000bf05270 */
[----:B------:R-:W-:Y:S02]  /*6ae0*/  USEL UR5, URZ, 0x1, UP0 ;  /* 0x00000001ff057887 */ /* 0x000fe40008000000 */
[----:B------:R-:W-:Y:S02]  /*6af0*/  USEL UR4, UR4, URZ, UP0 ;  /* 0x000000ff04047287 */ /* 0x000fe40008000000 */
[----:B------:R2:W1:Y:S02]  /*6b00*/  @P1 LDS.128 R48, [R77] ;  /* 0x000000004d301984 */ /* 0x0004640000000c00 */
[----:B------:R-:W-:Y:S02]  /*6b10*/  LOP3.LUT R81, R81, UR5, RZ, 0x3c, !PT ;  /* 0x0000000551517c12 */ /* 0x000fe4000f8e3cff */
[----:B------:R2:W1:Y:S01]  /*6b20*/  @P1 LDS.128 R44, [R35+0x10] ;  /* 0x00001000232c1984 */ /* 0x0004620000000c00 */
[----:B------:R-:W-:Y:S03]  /*6b30*/  IMAD.U32 R79, RZ, RZ, UR4 ;  /* 0x00000004ff4f7e24 */ /* 0x000fe6000f8e00ff */
[----:B------:R2:W1:Y:S04]  /*6b40*/  @P1 LDS.128 R40, [R34+0x20] ;  /* 0x0000200022281984 */ /* 0x0004680000000c00 */
[----:B------:R2:W1:Y:S02]  /*6b50*/  @P1 LDS.128 R36, [R32+0x10] ;  /* 0x0000100020241984 */ /* 0x0004640000000c00 */
.L_x_107:
[----:B------:R-:W-:Y:S05]  /*6b60*/  BSYNC B1 ;  /* 0x0000000000017941 */ /* 0x000fea0003800000 */
.L_x_106:
[----:B-1----:R-:W-:Y:S04]  /*6b70*/  SHF.R.U32.HI R0, RZ, 0x15, R25 ;  /* 0x00000015ff007819 */ /* 0x002fe80000011619 */
[----:B------:R-:W-:Y:S01]  /*6b80*/  LOP3.LUT P1, RZ, R0, 0x3, R57, 0x48, !PT ;  /* 0x0000000300ff7812 */ /* 0x000fe20007824839 */
[----:B------:R-:W-:Y:S01]  /*6b90*/  @!UPT UIADD3 URZ, UPT, UPT, URZ, URZ, URZ ;  /* 0x000000fffffff290 */ /* 0x000fe2000fffe0ff */
[----:B----4-:R-:W-:Y:S11]  /*6ba0*/  @P0 BRA `(.L_x_111) ;  /* 0x0000000000080947 */ /* 0x010ff60003800000 */
[----:B------:R-:W1:Y:S02]  /*6bb0*/  SYNCS.PHASECHK.TRANS64.TRYWAIT P0, [R74+URZ+0xa0], R3 ;  /* 0x0000a0034a0075a7 */ /* 0x000e6400080011ff */
[----:B-1----:R-:W-:Y:S05]  /*6bc0*/  @!P0 BRA `(.L_x_112) ;  /* 0x0000002000248947 */ /* 0x002fea0003800000 */
.L_x_111:
[----:B------:R-:W-:Y:S05]  /*6bd0*/  @!P1 BRA `(.L_x_113) ;  /* 0x0000000000409947 */ /* 0x000fea0003800000 */
[----:B------:R-:W4:Y:S01]  /*6be0*/  LDCU.64 UR8, c[0x4][0x70] ;  /* 0x01000e00ff0877ac */ /* 0x000f220008000a00 */
[----:B-1----:R-:W-:Y:S01]  /*6bf0*/  MOV R3, 0x0 ;  /* 0x0000000000037802 */ /* 0x002fe20000000f00 */
[----:B------:R-:W-:Y:S02]  /*6c00*/  HFMA2 R12, -RZ, RZ, 0, 5.9604644775390625e-08 ;  /* 0x00000001ff0c7431 */ /* 0x000fe400000001ff */
[----:B------:R-:W-:Y:S02]  /*6c10*/  IMAD.MOV.U32 R8, RZ, RZ, 0x192 ;  /* 0x00000192ff087424 */ /* 0x000fe400078e00ff */
[----:B------:R-:W-:Y:S01]  /*6c20*/  IMAD.MOV.U32 R13, RZ, RZ, RZ ;  /* 0x000000ffff0d7224 */ /* 0x000fe200078e00ff */
[----:B------:R-:W1:Y:S01]  /*6c30*/  LDCU.64 UR6, c[0x4][0x78] ;  /* 0x01000f00ff0677ac */ /* 0x000e620008000a00 */
[----:B------:R-:W2:Y:S01]  /*6c40*/  LDC.64 R2, c[0x4][R3] ;  /* 0x0100000003027b82 */ /* 0x000ea20000000a00 */
[----:B------:R-:W5:Y:S01]  /*6c50*/  LDCU.64 UR4, c[0x4][0x10] ;  /* 0x01000200ff0477ac */ /* 0x000f620008000a00 */
[----:B----4-:R-:W-:Y:S01]  /*6c60*/  MOV R5, UR9 ;  /* 0x0000000900057c02 */ /* 0x010fe20008000f00 */
[----:B------:R-:W-:Y:S01]  /*6c70*/  IMAD.U32 R4, RZ, RZ, UR8 ;  /* 0x00000008ff047e24 */ /* 0x000fe2000f8e00ff */
[----:B-1----:R-:W-:Y:S01]  /*6c80*/  MOV R7, UR7 ;  /* 0x0000000700077c02 */ /* 0x002fe20008000f00 */
[----:B------:R-:W-:Y:S01]  /*6c90*/  IMAD.U32 R6, RZ, RZ, UR6 ;  /* 0x00000006ff067e24 */ /* 0x000fe2000f8e00ff */
[----:B-----5:R-:W-:Y:S01]  /*6ca0*/  MOV R11, UR5 ;  /* 0x00000005000b7c02 */ /* 0x020fe20008000f00 */
[----:B------:R-:W-:Y:S02]  /*6cb0*/  IMAD.U32 R10, RZ, RZ, UR4 ;  /* 0x00000004ff0a7e24 */ /* 0x000fe4000f8e00ff */
[----:B------:R-:W-:Y:S07]  /*6cc0*/  LEPC R20, `(.L_x_113) ;  /* 0x000000001014794e */ /* 0x000fee0000000000 */
[----:B--23--:R-:W-:Y:S05]  /*6cd0*/  CALL.ABS.NOINC R2 ;  /* 0x0000000002007343 */ /* 0x00cfea0003c00000 */
.L_x_113:
[----:B------:R-:W-:Y:S01]  /*6ce0*/  LOP3.LUT R20, R48, 0xffffe000, RZ, 0xc0, !PT ;  /* 0xffffe00030147812 */ /* 0x000fe200078ec0ff */
[----:B------:R-:W-:Y:S05]  /*6cf0*/  WARPSYNC.ALL ;  /* 0x0000000000007948 */ /* 0x000fea0003800000 */
[----:B------:R-:W-:Y:S01]  /*6d00*/  R2UR UR4, R25 ;  /* 0x00000000190472ca */ /* 0x000fe200000e0000 */
[----:B------:R-:W-:Y:S01]  /*6d10*/  BSSY.RECONVERGENT B0, `(.L_x_114) ;  /* 0x000005c000007945 */ /* 0x000fe20003800200 */
[----:B------:R-:W-:Y:S02]  /*6d20*/  LOP3.LUT R21, R49, 0xffffe000, RZ, 0xc0, !PT ;  /* 0xffffe00031157812 */ /* 0x000fe400078ec0ff */
[----:B------:R-:W-:Y:S02]  /*6d30*/  LOP3.LUT R26, R50, 0xffffe000, RZ, 0xc0, !PT ;  /* 0xffffe000321a7812 */ /* 0x000fe400078ec0ff */
[----:B------:R-:W-:Y:S02]  /*6d40*/  LOP3.LUT R33, R44, 0xffffe000, RZ, 0xc0, !PT ;  /* 0xffffe0002c217812 */ /* 0x000fe400078ec0ff */
[----:B------:R-:W-:Y:S05]  /*6d50*/  ISETP.NE.AND P0, PT, R69, RZ, PT ;  /* 0x000000ff4500720c */ /* 0x000fea0003f05270 */
[----:B------:R-:W3:Y:S02]  /*6d60*/  LDTM.x16 R4, tmem[UR4] ;  /* 0x00000004000479ee */ /* 0x000ee40008240000 */
[C---:B---3--:R-:W-:Y:S01]  /*6d70*/  FMUL R0, R24.reuse, R4 ;  /* 0x0000000418007220 */ /* 0x048fe20000400000 */
[C---:B------:R-:W-:Y:S01]  /*6d80*/  FMUL R2, R24.reuse, R5 ;  /* 0x0000000518027220 */ /* 0x040fe20000400000 */
[C---:B-1----:R-:W-:Y:S01]  /*6d90*/  FMUL R3, R24.reuse, R6 ;  /* 0x0000000618037220 */ /* 0x042fe20000400000 */
[----:B------:R-:W-:Y:S01]  /*6da0*/  FMUL R7, R24, R7 ;  /* 0x0000000718077220 */ /* 0x000fe20000400000 */
[----:B------:R-:W-:Y:S01]  /*6db0*/  FFMA R28, R27, R20, R0 ;  /* 0x000000141b1c7223 */ /* 0x000fe20000000000 */
[----:B------:R-:W-:Y:S01]  /*6dc0*/  LOP3.LUT R20, R51, 0xffffe000, RZ, 0xc0, !PT ;  /* 0xffffe00033147812 */ /* 0x000fe200078ec0ff */
[C---:B------:R-:W-:Y:S01]  /*6dd0*/  FFMA R29, R27.reuse, R21, R2 ;  /* 0x000000151b1d7223 */ /* 0x040fe20000000002 */
[----:B------:R-:W-:Y:S01]  /*6de0*/  LOP3.LUT R21, R46, 0xffffe000, RZ, 0xc0, !PT ;  /* 0xffffe0002e157812 */ /* 0x000fe200078ec0ff */
[----:B------:R-:W-:Y:S01]  /*6df0*/  FFMA R30, R27, R26, R3 ;  /* 0x0000001a1b1e7223 */ /* 0x000fe20000000003 */
[----:B------:R-:W-:Y:S01]  /*6e00*/  LOP3.LUT R26, R45, 0xffffe000, RZ, 0xc0, !PT ;  /* 0xffffe0002d1a7812 */ /* 0x000fe200078ec0ff */
[----:B------:R-:W-:Y:S01]  /*6e10*/  FFMA R31, R27, R20, R7 ;  /* 0x000000141b1f7223 */ /* 0x000fe20000000007 */
[----:B------:R-:W-:Y:S01]  /*6e20*/  LOP3.LUT R20, R47, 0xffffe000, RZ, 0xc0, !PT ;  /* 0xffffe0002f147812 */ /* 0x000fe200078ec0ff */
[C---:B------:R-:W-:Y:S01]  /*6e30*/  FMUL R4, R24.reuse, R8 ;  /* 0x0000000818047220 */ /* 0x040fe20000400000 */
[----:B------:R-:W-:Y:S01]  /*6e40*/  F2FP.TF32.F32.PACK_B R28, R28 ;  /* 0x0000001cff1c723e */ /* 0x000fe200024050ff */
[C---:B------:R-:W-:Y:S01]  /*6e50*/  FMUL R5, R24.reuse, R9 ;  /* 0x0000000918057220 */ /* 0x040fe20000400000 */
[----:B------:R-:W-:Y:S01]  /*6e60*/  F2FP.TF32.F32.PACK_B R29, R29 ;  /* 0x0000001dff1d723e */ /* 0x000fe200024050ff */
[C---:B------:R-:W-:Y:S01]  /*6e70*/  FMUL R6, R24.reuse, R10 ;  /* 0x0000000a18067220 */ /* 0x040fe20000400000 */
[----:B------:R-:W-:Y:S01]  /*6e80*/  FMUL R11, R24, R11 ;  /* 0x0000000b180b7220 */ /* 0x000fe20000400000 */
[----:B------:R-:W-:Y:S01]  /*6e90*/  F2FP.TF32.F32.PACK_B R30, R30 ;  /* 0x0000001eff1e723e */ /* 0x000fe200024050ff */
[C---:B------:R-:W-:Y:S01]  /*6ea0*/  FFMA R4, R27.reuse, R33, R4 ;  /* 0x000000211b047223 */ /* 0x040fe20000000004 */
[----:B------:R-:W-:Y:S01]  /*6eb0*/  F2FP.TF32.F32.PACK_B R31, R31 ;  /* 0x0000001fff1f723e */ /* 0x000fe200024050ff */
[C---:B------:R-:W-:Y:S01]  /*6ec0*/  FFMA R5, R27.reuse, R26, R5 ;  /* 0x0000001a1b057223 */ /* 0x040fe20000000005 */
[C---:B------:R-:W-:Y:S01]  /*6ed0*/  FFMA R6, R27.reuse, R21, R6 ;  /* 0x000000151b067223 */ /* 0x040fe20000000006 */
[----:B------:R-:W-:Y:S01]  /*6ee0*/  FFMA R7, R27, R20, R11 ;  /* 0x000000141b077223 */ /* 0x000fe2000000000b */
[----:B------:R-:W-:Y:S01]  /*6ef0*/  LOP3.LUT R33, R40, 0xffffe000, RZ, 0xc0, !PT ;  /* 0xffffe00028217812 */ /* 0x000fe200078ec0ff */
[----:B------:R1:W-:Y:S01]  /*6f00*/  STS.128 [R77], R28 ;  /* 0x0000001c4d007388 */ /* 0x0003e20000000c00 */
[----:B------:R-:W-:Y:S01]  /*6f10*/  LOP3.LUT R26, R41, 0xffffe000, RZ, 0xc0, !PT ;  /* 0xffffe000291a7812 */ /* 0x000fe200078ec0ff */
[C---:B------:R-:W-:Y:S01]  /*6f20*/  FMUL R8, R24.reuse, R12 ;  /* 0x0000000c18087220 */ /* 0x040fe20000400000 */
[----:B------:R-:W-:Y:S01]  /*6f30*/  FMUL R9, R24, R13 ;  /* 0x0000000d18097220 */ /* 0x000fe20000400000 */
[----:B------:R-:W-:Y:S01]  /*6f40*/  LOP3.LUT R21, R42, 0xffffe000, RZ, 0xc0, !PT ;  /* 0xffffe0002a157812 */ /* 0x000fe200078ec0ff */
[C---:B------:R-:W-:Y:S01]  /*6f50*/  FMUL R10, R24.reuse, R14 ;  /* 0x0000000e180a7220 */ /* 0x040fe20000400000 */
[----:B------:R-:W-:Y:S01]  /*6f60*/  LOP3.LUT R20, R43, 0xffffe000, RZ, 0xc0, !PT ;  /* 0xffffe0002b147812 */ /* 0x000fe200078ec0ff */
[----:B------:R-:W-:Y:S01]  /*6f70*/  FMUL R15, R24, R15 ;  /* 0x0000000f180f7220 */ /* 0x000fe20000400000 */
[----:B------:R-:W-:Y:S01]  /*6f80*/  F2FP.TF32.F32.PACK_B R4, R4 ;  /* 0x00000004ff04723e */ /* 0x000fe200024050ff */
[C---:B------:R-:W-:Y:S01]  /*6f90*/  FFMA R8, R27.reuse, R33, R8 ;  /* 0x000000211b087223 */ /* 0x040fe20000000008 */
[----:B------:R-:W-:Y:S01]  /*6fa0*/  F2FP.TF32.F32.PACK_B R5, R5 ;  /* 0x00000005ff05723e */ /* 0x000fe200024050ff */
[C---:B------:R-:W-:Y:S01]  /*6fb0*/  FFMA R9, R27.reuse, R26, R9 ;  /* 0x0000001a1b097223 */ /* 0x040fe20000000009 */
[----:B------:R-:W-:Y:S01]  /*6fc0*/  F2FP.TF32.F32.PACK_B R6, R6 ;  /* 0x00000006ff06723e */ /* 0x000fe200024050ff */
[C---:B------:R-:W-:Y:S01]  /*6fd0*/  FFMA R10, R27.reuse, R21, R10 ;  /* 0x000000151b0a7223 */ /* 0x040fe2000000000a */
[----:B------:R-:W-:Y:S01]  /*6fe0*/  F2FP.TF32.F32.PACK_B R7, R7 ;  /* 0x00000007ff07723e */ /* 0x000fe200024050ff */
[----:B------:R-:W-:Y:S01]  /*6ff0*/  FFMA R11, R27, R20, R15 ;  /* 0x000000141b0b7223 */ /* 0x000fe2000000000f */
[----:B------:R-:W-:Y:S01]  /*7000*/  LOP3.LUT R33, R36, 0xffffe000, RZ, 0xc0, !PT ;  /* 0xffffe00024217812 */ /* 0x000fe200078ec0ff */
[C---:B------:R-:W-:Y:S01]  /*7010*/  FMUL R12, R24.reuse, R16 ;  /* 0x00000010180c7220 */ /* 0x040fe20000400000 */
[----:B------:R-:W-:Y:S01]  /*7020*/  LOP3.LUT R26, R37, 0xffffe000, RZ, 0xc0, !PT ;  /* 0xffffe000251a7812 */ /* 0x000fe200078ec0ff */
[----:B------:R1:W-:Y:S01]  /*7030*/  STS.128 [R35+0x10], R4 ;  /* 0x0000100423007388 */ /* 0x0003e20000000c00 */
        /* <DEDUP_REMOVED lines=13> */
[----:B------:R-:W-:Y:S02]  /*7110*/  F2FP.TF32.F32.PACK_B R12, R12 ;  /* 0x0000000cff0c723e */ /* 0x000fe400024050ff */
[----:B------:R-:W-:Y:S01]  /*7120*/  F2FP.TF32.F32.PACK_B R13, R13 ;  /* 0x0000000dff0d723e */ /* 0x000fe200024050ff */
[----:B------:R1:W-:Y:S01]  /*7130*/  STS.128 [R34+0x20], R8 ;  /* 0x0000200822007388 */ /* 0x0003e20000000c00 */
[----:B------:R-:W-:Y:S02]  /*7140*/  F2FP.TF32.F32.PACK_B R14, R14 ;  /* 0x0000000eff0e723e */ /* 0x000fe400024050ff */
[----:B------:R-:W-:Y:S05]  /*7150*/  F2FP.TF32.F32.PACK_B R15, R15 ;  /* 0x0000000fff0f723e */ /* 0x000fea00024050ff */
[----:B------:R1:W-:Y:S01]  /*7160*/  STS.128 [R32+0x10], R12 ;  /* 0x0000100c20007388 */ /* 0x0003e20000000c00 */
[----:B------:R-:W-:Y:S01]  /*7170*/  @!PT LDS RZ, [RZ] ;  /* 0x00000000fffff984 */ /* 0x000fe20000000800 */
[----:B------:R-:W-:Y:S01]  /*7180*/  @!PT LDS RZ, [RZ] ;  /* 0x00000000fffff984 */ /* 0x000fe20000000800 */
[----:B------:R-:W-:Y:S01]  /*7190*/  @!PT LDS RZ, [RZ] ;  /* 0x00000000fffff984 */ /* 0x000fe20000000800 */
[----:B------:R-:W-:Y:S01]  /*71a0*/  @!PT LDS RZ, [RZ] ;  /* 0x00000000fffff984 */ /* 0x000fe20000000800 */
[----:B------:R3:W-:Y:S07]  /*71b0*/  MEMBAR.ALL.CTA ;  /* 0x0000000000007992 */ /* 0x0007ee0000008000 */
[----:B---3--:R-:W3:Y:S02]  /*71c0*/  FENCE.VIEW.ASYNC.S ;  /* 0x00000000000073c6 */ /* 0x008ee40000000000 */
[----:B---3--:R-:W-:Y:S06]  /*71d0*/  BAR.SYNC.DEFER_BLOCKING 0x1, 0x80 ;  /* 0x0042000000007b1d */ /* 0x008fec0000010000 */
[----:B------:R-:W-:Y:S05]  /*71e0*/  @P0 BRA `(.L_x_115) ;  /* 0x0000000000380947 */ /* 0x000fea0003800000 */
[----:B------:R-:W3:Y:S01]  /*71f0*/  LDCU.64 UR6, c[0x0][0x348] ;  /* 0x00006900ff0677ac */ /* 0x000ee20008000a00 */
[----:B------:R-:W-:Y:S01]  /*7200*/  R2UR UR5, R78 ;  /* 0x000000004e0572ca */ /* 0x000fe200000e0000 */
[----:B------:R-:W-:Y:S01]  /*7210*/  UMOV UR47, UR36 ;  /* 0x00000024002f7c82 */ /* 0x000fe20008000000 */
[----:B------:R-:W-:Y:S01]  /*7220*/  UIADD3 UR9, UPT, UPT, UR45, 0x20, URZ ;  /* 0x000000202d097890 */ /* 0x000fe2000fffe0ff */
[----:B------:R-:W-:Y:S01]  /*7230*/  UMOV UR10, UR46 ;  /* 0x0000002e000a7c82 */ /* 0x000fe20008000000 */
[----:B------:R-:W-:Y:S09]  /*7240*/  UMOV UR11, UR36 ;  /* 0x00000024000b7c82 */ /* 0x000ff20008000000 */
[----:B------:R-:W-:Y:S02]  /*7250*/  UIADD3 UR5, UPT, UPT, UR49, UR5, URZ ;  /* 0x0000000531057290 */ /* 0x000fe4000fffe0ff */
[----:B---3--:R-:W-:Y:S02]  /*7260*/  UIADD3 UR4, UP0, UPT, UR6, 0x680, URZ ;  /* 0x0000068006047890 */ /* 0x008fe4000ff1e0ff */
[----:B------:R-:W-:Y:S02]  /*7270*/  UIADD3 UR44, UPT, UPT, UR5, 0x200, URZ ;  /* 0x00000200052c7890 */ /* 0x000fe4000fffe0ff */
[----:B------:R-:W-:Y:S02]  /*7280*/  UIADD3 UR8, UPT, UPT, UR5, 0x1200, URZ ;  /* 0x0000120005087890 */ /* 0x000fe4000fffe0ff */
[----:B------:R-:W-:Y:S09]  /*7290*/  UIADD3.X UR5, UPT, UPT, URZ, UR7, URZ, UP0, !UPT ;  /* 0x00000007ff057290 */ /* 0x000ff200087fe4ff */
[----:B------:R3:W-:Y:S01]  /*72a0*/  UTMASTG.3D [UR44], [UR4] ;  /* 0x0000002c040073b5 */ /* 0x0007e20008010000 */
[----:B------:R3:W-:Y:S02]  /*72b0*/  UTMASTG.3D [UR8], [UR4] ;  /* 0x00000008040073b5 */ /* 0x0007e40008010000 */
[----:B---3--:R0:W-:Y:S02]  /*72c0*/  UTMACMDFLUSH ;  /* 0x00000000000079b7 */ /* 0x0081e40000000000 */
.L_x_115:
[----:B------:R-:W-:Y:S05]  /*72d0*/  BSYNC.RECONVERGENT B0 ;  /* 0x0000000000007941 */ /* 0x000fea0003800200 */
.L_x_114:
[----:B------:R-:W-:Y:S01]  /*72e0*/  UIADD3 UR44, UPT, UPT, UR48, 0x1, URZ ;  /* 0x00000001302c7890 */ /* 0x000fe2000fffe0ff */
[----:B------:R-:W-:Y:S03]  /*72f0*/  BSSY.RECONVERGENT B0, `(.L_x_116) ;  /* 0x0000005000007945 */ /* 0x000fe60003800200 */
[----:B------:R-:W-:Y:S04]  /*7300*/  UISETP.NE.AND UP0, UPT, UR44, 0x3, UPT ;  /* 0x000000032c00788c */ /* 0x000fe8000bf05270 */
[----:B------:R-:W-:Y:S01]  /*7310*/  USEL UR47, UR44, URZ, UP0 ;  /* 0x000000ff2c2f7287 */ /* 0x000fe20008000000 */
[----:B------:R-:W-:Y:S11]  /*7320*/  @P0 BRA `(.L_x_117) ;  /* 0x0000000000040947 */ /* 0x000ff60003800000 */
[----:B------:R-:W-:Y:S04]  /*7330*/  DEPBAR.LE SB0, 0x1 ;  /* 0x000080400000791a */ /* 0x000fe80000000000 */
.L_x_117:
[----:B------:R-:W-:Y:S05]  /*7340*/  BSYNC.RECONVERGENT B0 ;  /* 0x0000000000007941 */ /* 0x000fea0003800200 */
.L_x_116:
[----:B------:R-:W-:Y:S01]  /*7350*/  BAR.SYNC.DEFER_BLOCKING 0x1, 0x80 ;  /* 0x0042000000007b1d */ /* 0x000fe20000010000 */
[----:B------:R-:W-:Y:S01]  /*7360*/  ISETP.NE.AND P1, PT, R73, RZ, PT ;  /* 0x000000ff4900720c */ /* 0x000fe20003f25270 */
[----:B------:R-:W-:Y:S01]  /*7370*/  UISETP.NE.AND UP0, UPT, UR51, URZ, UPT ;  /* 0x000000ff3300728c */ /* 0x000fe2000bf05270 */
[----:B------:R-:W-:Y:S11]  /*7380*/  LEA R2, R79, UR49, 0x3 ;  /* 0x000000314f027c11 */ /* 0x000ff6000f8e18ff */
[----:B------:R-:W-:Y:S01]  /*7390*/  @P1 SHF.L.U32 R3, R81, 0x1f, RZ ;  /* 0x0000001f51031819 */ /* 0x000fe200000006ff */
[----:B------:R-:W-:Y:S06]  /*73a0*/  BRA.U !UP0, `(.L_x_118) ;  /* 0x0000000108247547 */ /* 0x000fec000b800000 */
[----:B-1----:R-:W-:Y:S01]  /*73b0*/  IMAD.U32 R5, RZ, RZ, UR50 ;  /* 0x00000032ff057e24 */ /* 0x002fe2000f8e00ff */
[----:B------:R-:W-:Y:S01]  /*73c0*/  MOV R0, UR53 ;  /* 0x0000003500007c02 */ /* 0x000fe20008000f00 */
[----:B------:R-:W-:Y:S03]  /*73d0*/  UIADD3 UR4, UPT, UPT, UR50, 0x1, URZ ;  /* 0x0000000132047890 */ /* 0x000fe6000fffe0ff */
[----:B------:R-:W-:Y:S01]  /*73e0*/  @P1 LEA R5, R5, UR49, 0x3 ;  /* 0x0000003105051c11 */ /* 0x000fe2000f8e18ff */
[----:B------:R-:W-:Y:S04]  /*73f0*/  UISETP.NE.AND UP0, UPT, UR4, 0x3, UPT ;  /* 0x000000030400788c */ /* 0x000fe8000bf05270 */
[----:B------:R-:W-:Y:S01]  /*7400*/  @P1 VIADD R5, R5, 0x58 ;  /* 0x0000005805051836 */ /* 0x000fe20000000000 */
[----:B------:R-:W-:Y:S04]  /*7410*/  USEL UR50, UR4, URZ, UP0 ;  /* 0x000000ff04327287 */ /* 0x000fe80008000000 */
[----:B------:R-:W-:Y:S04]  /*7420*/  @P1 PRMT R0, R0, 0x654, R5 ;  /* 0x0000065400001816 */ /* 0x000fe80000000005 */
[----:B------:R3:W-:Y:S04]  /*7430*/  @P1 SYNCS.ARRIVE.TRANS64.RED.A1T0 RZ, [R0+URZ], RZ ;  /* 0x000000ff00ff19a7 */ /* 0x0007e800081004ff */
.L_x_118:
[----:B------:R-:W4:Y:S01]  /*7440*/  @P1 SYNCS.PHASECHK.TRANS64.TRYWAIT P0, [R2+URZ+0x40], R3 ;  /* 0x00004003020015a7 */ /* 0x000f2200080011ff */
[----:B------:R-:W-:Y:S01]  /*7450*/  BSSY B1, `(.L_x_119) ;  /* 0x0000015000017945 */ /* 0x000fe20003800000 */
[----:B----4-:R-:W-:Y:S03]  /*7460*/  @P1 SEL R80, RZ, 0x1, !P0 ;  /* 0x00000001ff501807 */ /* 0x010fe60004000000 */
[----:B------:R-:W-:Y:S05]  /*7470*/  @!P1 BRA `(.L_x_120) ;  /* 0x0000000000489947 */ /* 0x000fea0003800000 */
[----:B------:R-:W-:Y:S01]  /*7480*/  ISETP.NE.AND P1, PT, R82, RZ, PT ;  /* 0x000000ff5200720c */ /* 0x000fe20003f25270 */
[----:B------:R-:W-:Y:S01]  /*7490*/  BSSY B0, `(.L_x_121) ;  /* 0x000000a000007945 */ /* 0x000fe20003800000 */
[----:B------:R-:W-:Y:S11]  /*74a0*/  ISETP.NE.AND P0, PT, R80, RZ, PT ;  /* 0x000000ff5000720c */ /* 0x000ff60003f05270 */
[----:B------:R-:W-:Y:S04]  /*74b0*/  @P1 IMAD R79, R79, 0x2000, R68 ;  /* 0x000020004f4f1824 */ /* 0x000fe800078e0244 */
[----:B-1----:R-:W-:Y:S01]  /*74c0*/  @P1 IMAD.IADD R4, R76, 0x1, R79 ;  /* 0x000000014c041824 */ /* 0x002fe200078e024f */
[----:B------:R-:W-:Y:S03]  /*74d0*/  @P1 IADD3 R3, PT, PT, R75, R79, RZ ;  /* 0x0000004f4b031210 */ /* 0x000fe60007ffe0ff */
[----:B---3--:R-:W-:Y:S01]  /*74e0*/  @P1 IMAD.IADD R0, R67, 0x1, R4 ;  /* 0x0000000143001824 */ /* 0x008fe200078e0204 */
[----:B------:R-:W-:Y:S06]  /*74f0*/  @P0 BRA `(.L_x_122) ;  /* 0x00000000000c0947 */ /* 0x000fec0003800000 */
[----:B------:R-:W-:Y:S04]  /*7500*/  SHF.L.U32 R81, R81, 0x1f, RZ ;  /* 0x0000001f51517819 */ /* 0x000fe800000006ff */
[----:B------:R-:W1:Y:S02]  /*7510*/  SYNCS.PHASECHK.TRANS64.TRYWAIT P0, [R2+URZ+0x40], R81 ;  /* 0x00004051020075a7 */ /* 0x000e6400080011ff */
[----:B-1----:R-:W-:Y:S05]  /*7520*/  @!P0 BRA `(.L_x_123) ;  /* 0x0000001400e08947 */ /* 0x002fea0003800000 */
.L_x_122:
[----:B------:R-:W-:Y:S05]  /*7530*/  BSYNC B0 ;  /* 0x0000000000007941 */ /* 0x000fea0003800000 */
.L_x_121:
[----:B------:R-:W-:Y:S11]  /*7540*/  ISETP.NE.AND P0, PT, R82, RZ, PT ;  /* 0x000000ff5200720c */ /* 0x000ff60003f05270 */
[----:B------:R-:W-:Y:S02]  /*7550*/  @!UPT UIADD3 URZ, UPT, UPT, URZ, URZ, URZ ;  /* 0x000000fffffff290 */ /* 0x000fe4000fffe0ff */
[----:B------:R4:W3:Y:S04]  /*7560*/  @P0 LDS.128 R48, [R79] ;  /* 0x000000004f300984 */ /* 0x0008e80000000c00 */
[----:B------:R4:W1:Y:S04]  /*7570*/  @P0 LDS.128 R40, [R3+0x20] ;  /* 0x0000200003280984 */ /* 0x0008680000000c00 */
[----:B------:R4:W1:Y:S04]  /*7580*/  @P0 LDS.128 R44, [R4+0x10] ;  /* 0x00001000042c0984 */ /* 0x0008680000000c00 */
[----:B------:R4:W1:Y:S02]  /*7590*/  @P0 LDS.128 R36, [R0+0x10] ;  /* 0x0000100000240984 */ /* 0x0008640000000c00 */
.L_x_120:
[----:B------:R-:W-:Y:S05]  /*75a0*/  BSYNC B1 ;  /* 0x0000000000017941 */ /* 0x000fea0003800000 */
.L_x_119:
[----:B---34-:R-:W-:Y:S05]  /*75b0*/  VIADD R0, R25, 0x10 ;  /* 0x0000001019007836 */ /* 0x018fea0000000000 */
[----:B------:R-:W-:Y:S04]  /*75c0*/  SHF.R.U32.HI R0, RZ, 0x15, R0 ;  /* 0x00000015ff007819 */ /* 0x000fe80000011600 */
[----:B------:R-:W-:Y:S11]  /*75d0*/  LOP3.LUT P0, RZ, R0, 0x3, R57, 0x48, !PT ;  /* 0x0000000300ff7812 */ /* 0x000ff60007804839 */
[----:B------:R-:W-:Y:S02]  /*75e0*/  @!UPT UIADD3 URZ, UPT, UPT, URZ, URZ, URZ ;  /* 0x000000fffffff290 */ /* 0x000fe4000fffe0ff */
[----:B------:R-:W-:Y:S05]  /*75f0*/  @!P0 BRA `(.L_x_124) ;  /* 0x0000000000408947 */ /* 0x000fea0003800000 */
[----:B------:R-:W3:Y:S01]  /*7600*/  LDCU.64 UR8, c[0x4][0x70] ;  /* 0x01000e00ff0877ac */ /* 0x000ee20008000a00 */
[----:B------:R-:W-:Y:S01]  /*7610*/  MOV R3, 0x0 ;  /* 0x0000000000037802 */ /* 0x000fe20000000f00 */
[----:B-1----:R-:W-:Y:S02]  /*7620*/  HFMA2 R12, -RZ, RZ, 0, 5.9604644775390625e-08 ;  /* 0x00000001ff0c7431 */ /* 0x002fe400000001ff */
[----:B------:R-:W-:Y:S02]  /*7630*/  IMAD.MOV.U32 R8, RZ, RZ, 0x192 ;  /* 0x00000192ff087424 */ /* 0x000fe400078e00ff */
[----:B------:R-:W-:Y:S01]  /*7640*/  IMAD.MOV.U32 R13, RZ, RZ, RZ ;  /* 0x000000ffff0d7224 */ /* 0x000fe200078e00ff */
[----:B------:R-:W1:Y:S01]  /*7650*/  LDCU.64 UR6, c[0x4][0x78] ;  /* 0x01000f00ff0677ac */ /* 0x000e620008000a00 */
[----:B------:R-:W4:Y:S01]  /*7660*/  LDC.64 R2, c[0x4][R3] ;  /* 0x0100000003027b82 */ /* 0x000f220000000a00 */
[----:B------:R-:W5:Y:S01]  /*7670*/  LDCU.64 UR4, c[0x4][0x10] ;  /* 0x01000200ff0477ac */ /* 0x000f620008000a00 */
[----:B---3--:R-:W-:Y:S01]  /*7680*/  MOV R5, UR9 ;  /* 0x0000000900057c02 */ /* 0x008fe20008000f00 */
[----:B------:R-:W-:Y:S01]  /*7690*/  IMAD.U32 R4, RZ, RZ, UR8 ;  /* 0x00000008ff047e24 */ /* 0x000fe2000f8e00ff */
[----:B-1----:R-:W-:Y:S01]  /*76a0*/  MOV R7, UR7 ;  /* 0x0000000700077c02 */ /* 0x002fe20008000f00 */
[----:B------:R-:W-:Y:S01]  /*76b0*/  IMAD.U32 R6, RZ, RZ, UR6 ;  /* 0x00000006ff067e24 */ /* 0x000fe2000f8e00ff */
[----:B-----5:R-:W-:Y:S01]  /*76c0*/  MOV R11, UR5 ;  /* 0x00000005000b7c02 */ /* 0x020fe20008000f00 */
[----:B------:R-:W-:Y:S02]  /*76d0*/  IMAD.U32 R10, RZ, RZ, UR4 ;  /* 0x00000004ff0a7e24 */ /* 0x000fe4000f8e00ff */
[----:B------:R-:W-:Y:S07]  /*76e0*/  LEPC R20, `(.L_x_124) ;  /* 0x000000001014794e */ /* 0x000fee0000000000 */
[----:B--2-4-:R-:W-:Y:S05]  /*76f0*/  CALL.ABS.NOINC R2 ;  /* 0x0000000002007343 */ /* 0x014fea0003c00000 */
.L_x_124:
[----:B------:R-:W-:Y:S01]  /*7700*/  ISETP.NE.AND P0, PT, R69, RZ, PT ;  /* 0x000000ff4500720c */ /* 0x000fe20003f05270 */
[----:B------:R-:W-:Y:S05]  /*7710*/  WARPSYNC.ALL ;  /* 0x0000000000007948 */ /* 0x000fea0003800000 */
[----:B------:R-:W-:Y:S01]  /*7720*/  R2UR UR4, R25 ;  /* 0x00000000190472ca */ /* 0x000fe200000e0000 */
[----:B------:R-:W-:Y:S01]  /*7730*/  USHF.L.U32 UR6, UR47, 0xd, URZ ;  /* 0x0000000d2f067899 */ /* 0x000fe200080006ff */
[----:B------:R-:W-:Y:S01]  /*7740*/  LOP3.LUT R0, R48, 0xffffe000, RZ, 0xc0, !PT ;  /* 0xffffe00030007812 */ /* 0x000fe200078ec0ff */
[----:B------:R-:W-:Y:S01]  /*7750*/  BSSY.RECONVERGENT B0, `(.L_x_125) ;  /* 0x0000064000007945 */ /* 0x000fe20003800200 */
[----:B-1----:R-:W-:Y:S02]  /*7760*/  LOP3.LUT R2, R49, 0xffffe000, RZ, 0xc0, !PT ;  /* 0xffffe00031027812 */ /* 0x002fe400078ec0ff */
[----:B------:R-:W-:Y:S01]  /*7770*/  LOP3.LUT R3, R50, 0xffffe000, RZ, 0xc0, !PT ;  /* 0xffffe00032037812 */ /* 0x000fe200078ec0ff */
[----:B--2---:R-:W-:Y:S01]  /*7780*/  VIADD R77, R68, UR6 ;  /* 0x00000006444d7c36 */ /* 0x004fe20008000000 */
[----:B------:R-:W-:Y:S02]  /*7790*/  LOP3.LUT R20, R51, 0xffffe000, RZ, 0xc0, !PT ;  /* 0xffffe00033147812 */ /* 0x000fe400078ec0ff */
[----:B------:R-:W-:Y:S01]  /*77a0*/  LOP3.LUT R21, R44, 0xffffe000, RZ, 0xc0, !PT ;  /* 0xffffe0002c157812 */ /* 0x000fe200078ec0ff */
[----:B------:R-:W-:Y:S01]  /*77b0*/  IMAD.IADD R75, R75, 0x1, R77 ;  /* 0x000000014b4b7824 */ /* 0x000fe200078e024d */
[----:B------:R-:W-:Y:S01]  /*77c0*/  LOP3.LUT R26, R45, 0xffffe000, RZ, 0xc0, !PT ;  /* 0xffffe0002d1a7812 */ /* 0x000fe200078ec0ff */
[----:B------:R-:W1:Y:S01]  /*77d0*/  LDTM.x16 R4, tmem[UR4+0x10] ;  /* 0x00001004000479ee */ /* 0x000e620008240000 */
[----:B------:R-:W-:Y:S01]  /*77e0*/  LOP3.LUT R29, R46, 0xffffe000, RZ, 0xc0, !PT ;  /* 0xffffe0002e1d7812 */ /* 0x000fe200078ec0ff */
[----:B------:R-:W-:Y:S01]  /*77f0*/  NOP ;  /* 0x0000000000007918 */ /* 0x000fe20000000000 */
[----:B------:R-:W-:Y:S02]  /*7800*/  IADD3 R74, PT, PT, R74, 0xc0, RZ ;  /* 0x000000c04a4a7810 */ /* 0x000fe40007ffe0ff */
[----:B------:R-:W-:Y:S02]  /*7810*/  LOP3.LUT R28, R47, 0xffffe000, RZ, 0xc0, !PT ;  /* 0xffffe0002f1c7812 */ /* 0x000fe400078ec0ff */
[----:B------:R-:W-:Y:S02]  /*7820*/  IADD3 R76, PT, PT, R76, R77, RZ ;  /* 0x0000004d4c4c7210 */ /* 0x000fe40007ffe0ff */
[----:B------:R-:W-:Y:S02]  /*7830*/  LOP3.LUT R77, R74, 0xfefffff8, RZ, 0xc0, !PT ;  /* 0xfefffff84a4d7812 */ /* 0x000fe400078ec0ff */
[----:B------:R-:W-:Y:S01]  /*7840*/  LOP3.LUT R31, R40, 0xffffe000, RZ, 0xc0, !PT ;  /* 0xffffe000281f7812 */ /* 0x000fe200078ec0ff */
[----:B------:R-:W-:Y:S01]  /*7850*/  IMAD.IADD R74, R67, 0x1, R76 ;  /* 0x00000001434a7824 */ /* 0x000fe200078e024c */
[----:B------:R-:W-:Y:S01]  /*7860*/  LOP3.LUT R30, R41, 0xffffe000, RZ, 0xc0, !PT ;  /* 0xffffe000291e7812 */ /* 0x000fe200078ec0ff */
[----:B-1----:R1:W-:Y:S01]  /*7870*/  SYNCS.ARRIVE.TRANS64.RED.A1T0 RZ, [R77+URZ], RZ ;  /* 0x000000ff4dff79a7 */ /* 0x0023e200081004ff */
[----:B------:R-:W-:Y:S02]  /*7880*/  LOP3.LUT R33, R42, 0xffffe000, RZ, 0xc0, !PT ;  /* 0xffffe0002a217812 */ /* 0x000fe400078ec0ff */
[----:B------:R-:W-:Y:S02]  /*7890*/  LOP3.LUT R32, R43, 0xffffe000, RZ, 0xc0, !PT ;  /* 0xffffe0002b207812 */ /* 0x000fe400078ec0ff */
[----:B------:R-:W-:Y:S02]  /*78a0*/  LOP3.LUT R35, R36, 0xffffe000, RZ, 0xc0, !PT ;  /* 0xffffe00024237812 */ /* 0x000fe400078ec0ff */
[----:B------:R-:W-:Y:S02]  /*78b0*/  LOP3.LUT R34, R37, 0xffffe000, RZ, 0xc0, !PT ;  /* 0xffffe00025227812 */ /* 0x000fe400078ec0ff */
[----:B------:R-:W-:Y:S01]  /*78c0*/  LOP3.LUT R37, R38, 0xffffe000, RZ, 0xc0, !PT ;  /* 0xffffe00026257812 */ /* 0x000fe200078ec0ff */
[C---:B------:R-:W-:Y:S01]  /*78d0*/  FMUL R4, R24.reuse, R4 ;  /* 0x0000000418047220 */ /* 0x040fe20000400000 */
[C---:B------:R-:W-:Y:S01]  /*78e0*/  FMUL R5, R24.reuse, R5 ;  /* 0x0000000518057220 */ /* 0x040fe20000400000 */
[C---:B------:R-:W-:Y:S01]  /*78f0*/  FMUL R6, R24.reuse, R6 ;  /* 0x0000000618067220 */ /* 0x040fe20000400000 */
[C---:B------:R-:W-:Y:S01]  /*7900*/  FMUL R7, R24.reuse, R7 ;  /* 0x0000000718077220 */ /* 0x040fe20000400000 */
[C---:B------:R-:W-:Y:S01]  /*7910*/  FFMA R4, R27.reuse, R0, R4 ;  /* 0x000000001b047223 */ /* 0x040fe20000000004 */
[C---:B------:R-:W-:Y:S01]  /*7920*/  FFMA R5, R27.reuse, R2, R5 ;  /* 0x000000021b057223 */ /* 0x040fe20000000005 */
[C---:B------:R-:W-:Y:S01]  /*7930*/  FFMA R6, R27.reuse, R3, R6 ;  /* 0x000000031b067223 */ /* 0x040fe20000000006 */
[C---:B------:R-:W-:Y:S01]  /*7940*/  FFMA R7, R27.reuse, R20, R7 ;  /* 0x000000141b077223 */ /* 0x040fe20000000007 */
[C---:B------:R-:W-:Y:S01]  /*7950*/  FMUL R8, R24.reuse, R8 ;  /* 0x0000000818087220 */ /* 0x040fe20000400000 */
[C---:B------:R-:W-:Y:S01]  /*7960*/  FMUL R9, R24.reuse, R9 ;  /* 0x0000000918097220 */ /* 0x040fe20000400000 */
[C---:B------:R-:W-:Y:S01]  /*7970*/  FMUL R10, R24.reuse, R10 ;  /* 0x0000000a180a7220 */ /* 0x040fe20000400000 */
[C---:B------:R-:W-:Y:S01]  /*7980*/  FMUL R11, R24.reuse, R11 ;  /* 0x0000000b180b7220 */ /* 0x040fe20000400000 */
[----:B------:R-:W-:Y:S01]  /*7990*/  F2FP.TF32.F32.PACK_B R4, R4 ;  /* 0x00000004ff04723e */ /* 0x000fe200024050ff */
[C---:B------:R-:W-:Y:S01]  /*79a0*/  FFMA R8, R27.reuse, R21, R8 ;  /* 0x000000151b087223 */ /* 0x040fe20000000008 */
[----:B------:R-:W-:Y:S01]  /*79b0*/  F2FP.TF32.F32.PACK_B R5, R5 ;  /* 0x00000005ff05723e */ /* 0x000fe200024050ff */
[C---:B------:R-:W-:Y:S01]  /*79c0*/  FFMA R9, R27.reuse, R26, R9 ;  /* 0x0000001a1b097223 */ /* 0x040fe20000000009 */
[----:B------:R-:W-:Y:S01]  /*79d0*/  F2FP.TF32.F32.PACK_B R6, R6 ;  /* 0x00000006ff06723e */ /* 0x000fe200024050ff */
[C---:B------:R-:W-:Y:S01]  /*79e0*/  FFMA R10, R27.reuse, R29, R10 ;  /* 0x0000001d1b0a7223 */ /* 0x040fe2000000000a */
[----:B------:R-:W-:Y:S01]  /*79f0*/  F2FP.TF32.F32.PACK_B R7, R7 ;  /* 0x00000007ff07723e */ /* 0x000fe200024050ff */
[C---:B------:R-:W-:Y:S01]  /*7a00*/  FFMA R11, R27.reuse, R28, R11 ;  /* 0x0000001c1b0b7223 */ /* 0x040fe2000000000b */
[C---:B------:R-:W-:Y:S01]  /*7a10*/  FMUL R12, R24.reuse, R12 ;  /* 0x0000000c180c7220 */ /* 0x040fe20000400000 */
[----:B------:R-:W-:Y:S01]  /*7a20*/  F2FP.TF32.F32.PACK_B R8, R8 ;  /* 0x00000008ff08723e */ /* 0x000fe200024050ff */
[C---:B------:R-:W-:Y:S01]  /*7a30*/  FMUL R13, R24.reuse, R13 ;  /* 0x0000000d180d7220 */ /* 0x040fe20000400000 */
[----:B------:R1:W-:Y:S01]  /*7a40*/  STS.128 [R68+UR6], R4 ;  /* 0x0000000444007988 */ /* 0x0003e20008000c06 */
        /* <DEDUP_REMOVED lines=8> */
[----:B------:R-:W-:Y:S01]  /*7ad0*/  FFMA R15, R27, R32, R15 ;  /* 0x000000201b0f7223 */ /* 0x000fe2000000000f */
[C---:B------:R-:W-:Y:S01]  /*7ae0*/  FMUL R16, R24.reuse, R16 ;  /* 0x0000001018107220 */ /* 0x040fe20000400000 */
[----:B------:R-:W-:Y:S01]  /*7af0*/  F2FP.TF32.F32.PACK_B R12, R12 ;  /* 0x0000000cff0c723e */ /* 0x000fe200024050ff */
[----:B------:R1:W-:Y:S01]  /*7b00*/  STS.128 [R76+0x10], R8 ;  /* 0x000010084c007388 */ /* 0x0003e20000000c00 */
[C---:B------:R-:W-:Y:S01]  /*7b10*/  FMUL R17, R24.reuse, R17 ;  /* 0x0000001118117220 */ /* 0x040fe20000400000 */
[----:B------:R-:W-:Y:S01]  /*7b20*/  LOP3.LUT R36, R39, 0xffffe000, RZ, 0xc0, !PT ;  /* 0xffffe00027247812 */ /* 0x000fe200078ec0ff */
[C---:B------:R-:W-:Y:S01]  /*7b30*/  FMUL R18, R24.reuse, R18 ;  /* 0x0000001218127220 */ /* 0x040fe20000400000 */
[----:B------:R-:W-:Y:S01]  /*7b40*/  FMUL R19, R24, R19 ;  /* 0x0000001318137220 */ /* 0x000fe20000400000 */
[----:B------:R-:W-:Y:S01]  /*7b50*/  F2FP.TF32.F32.PACK_B R13, R13 ;  /* 0x0000000dff0d723e */ /* 0x000fe200024050ff */
[C---:B------:R-:W-:Y:S01]  /*7b60*/  FFMA R16, R27.reuse, R35, R16 ;  /* 0x000000231b107223 */ /* 0x040fe20000000010 */
[----:B------:R-:W-:Y:S01]  /*7b70*/  F2FP.TF32.F32.PACK_B R14, R14 ;  /* 0x0000000eff0e723e */ /* 0x000fe200024050ff */
[C---:B------:R-:W-:Y:S01]  /*7b80*/  FFMA R17, R27.reuse, R34, R17 ;  /* 0x000000221b117223 */ /* 0x040fe20000000011 */
[----:B------:R-:W-:Y:S01]  /*7b90*/  F2FP.TF32.F32.PACK_B R15, R15 ;  /* 0x0000000fff0f723e */ /* 0x000fe200024050ff */
[C---:B------:R-:W-:Y:S01]  /*7ba0*/  FFMA R18, R27.reuse, R37, R18 ;  /* 0x000000251b127223 */ /* 0x040fe20000000012 */
[----:B------:R-:W-:Y:S01]  /*7bb0*/  FFMA R19, R27, R36, R19 ;  /* 0x000000241b137223 */ /* 0x000fe20000000013 */
[----:B------:R-:W-:Y:S02]  /*7bc0*/  F2FP.TF32.F32.PACK_B R16, R16 ;  /* 0x00000010ff10723e */ /* 0x000fe400024050ff */
[----:B------:R1:W-:Y:S01]  /*7bd0*/  STS.128 [R75+0x20], R12 ;  /* 0x0000200c4b007388 */ /* 0x0003e20000000c00 */
[----:B------:R-:W-:Y:S02]  /*7be0*/  F2FP.TF32.F32.PACK_B R17, R17 ;  /* 0x00000011ff11723e */ /* 0x000fe400024050ff */
        /* <DEDUP_REMOVED lines=8> */
[----:B--2---:R-:W2:Y:S02]  /*7c70*/  FENCE.VIEW.ASYNC.S ;  /* 0x00000000000073c6 */ /* 0x004ea40000000000 */
[----:B--2---:R-:W-:Y:S06]  /*7c80*/  BAR.SYNC.DEFER_BLOCKING 0x1, 0x80 ;  /* 0x0042000000007b1d */ /* 0x004fec0000010000 */
[----:B------:R-:W-:Y:S05]  /*7c90*/  @P0 BRA `(.L_x_126) ;  /* 0x00000000003c0947 */ /* 0x000fea0003800000 */
[----:B------:R-:W2:Y:S01]  /*7ca0*/  LDCU.64 UR10, c[0x0][0x348] ;  /* 0x00006900ff0a77ac */ /* 0x000ea20008000a00 */
[----:B------:R-:W-:Y:S02]  /*7cb0*/  UIADD3 UR5, UPT, UPT, UR49, UR6, URZ ;  /* 0x0000000631057290 */ /* 0x000fe4000fffe0ff */
[----:B------:R-:W-:Y:S02]  /*7cc0*/  UIADD3 UR13, UPT, UPT, UR45, 0x10, URZ ;  /* 0x000000102d0d7890 */ /* 0x000fe4000fffe0ff */
[----:B------:R-:W-:Y:S02]  /*7cd0*/  UIADD3 UR12, UPT, UPT, UR5, 0x200, URZ ;  /* 0x00000200050c7890 */ /* 0x000fe4000fffe0ff */
[----:B------:R-:W-:Y:S01]  /*7ce0*/  UIADD3 UR8, UPT, UPT, UR5, 0x1200, URZ ;  /* 0x0000120005087890 */ /* 0x000fe2000fffe0ff */
[----:B------:R-:W-:Y:S01]  /*7cf0*/  UMOV UR14, UR46 ;  /* 0x0000002e000e7c82 */ /* 0x000fe20008000000 */
[----:B------:R-:W-:Y:S01]  /*7d00*/  UMOV UR15, UR36 ;  /* 0x00000024000f7c82 */ /* 0x000fe20008000000 */
[----:B------:R-:W-:Y:S02]  /*7d10*/  UIADD3 UR9, UPT, UPT, UR45, 0x30, URZ ;  /* 0x000000302d097890 */ /* 0x000fe4000fffe0ff */
[----:B--2---:R-:W-:Y:S03]  /*7d20*/  UIADD3 UR4, UP0, UPT, UR10, 0x680, URZ ;  /* 0x000006800a047890 */ /* 0x004fe6000ff1e0ff */
[----:B------:R-:W-:Y:S01]  /*7d30*/  UMOV UR10, UR46 ;  /* 0x0000002e000a7c82 */ /* 0x000fe20008000000 */
[----:B------:R-:W-:Y:S03]  /*7d40*/  UIADD3.X UR5, UPT, UPT, URZ, UR11, URZ, UP0, !UPT ;  /* 0x0000000bff057290 */ /* 0x000fe600087fe4ff */
[----:B------:R-:W-:Y:S06]  /*7d50*/  UMOV UR11, UR36 ;  /* 0x00000024000b7c82 */ /* 0x000fec0008000000 */
[----:B------:R2:W-:Y:S01]  /*7d60*/  UTMASTG.3D [UR12], [UR4] ;  /* 0x0000000c040073b5 */ /* 0x0005e20008010000 */
[----:B------:R2:W-:Y:S02]  /*7d70*/  UTMASTG.3D [UR8], [UR4] ;  /* 0x00000008040073b5 */ /* 0x0005e40008010000 */
[----:B--2---:R0:W-:Y:S02]  /*7d80*/  UTMACMDFLUSH ;  /* 0x00000000000079b7 */ /* 0x0041e40000000000 */
.L_x_126:
[----:B------:R-:W-:Y:S05]  /*7d90*/  BSYNC.RECONVERGENT B0 ;  /* 0x0000000000007941 */ /* 0x000fea0003800200 */
.L_x_125:
[----:B------:R-:W-:Y:S01]  /*7da0*/  UIADD3 UR4, UPT, UPT, UR47, 0x1, URZ ;  /* 0x000000012f047890 */ /* 0x000fe2000fffe0ff */
[----:B------:R-:W-:Y:S03]  /*7db0*/  BSSY.RECONVERGENT B0, `(.L_x_127) ;  /* 0x0000008000007945 */ /* 0x000fe60003800200 */
[----:B------:R-:W-:Y:S04]  /*7dc0*/  UISETP.NE.AND UP0, UPT, UR4, 0x3, UPT ;  /* 0x000000030400788c */ /* 0x000fe8000bf05270 */
[----:B------:R-:W-:Y:S02]  /*7dd0*/  UISETP.EQ.XOR UP1, UPT, UR44, 0x3, !UP0 ;  /* 0x000000032c00788c */ /* 0x000fe4000c722a70 */
[----:B------:R-:W-:Y:S02]  /*7de0*/  USEL UR48, UR4, URZ, UP0 ;  /* 0x000000ff04307287 */ /* 0x000fe40008000000 */
[----:B------:R-:W-:Y:S04]  /*7df0*/  USEL UR5, URZ, 0x1, !UP1 ;  /* 0x00000001ff057887 */ /* 0x000fe8000c800000 */
[----:B------:R-:W-:Y:S01]  /*7e00*/  ULOP3.LUT UR52, UR52, UR5, URZ, 0x3c, !UPT ;  /* 0x0000000534347292 */ /* 0x000fe2000f8e3cff */
[----:B------:R-:W-:Y:S11]  /*7e10*/  @P0 BRA `(.L_x_128) ;  /* 0x0000000000040947 */ /* 0x000ff60003800000 */
[----:B------:R-:W-:Y:S04]  /*7e20*/  DEPBAR.LE SB0, 0x1 ;  /* 0x000080400000791a */ /* 0x000fe80000000000 */
.L_x_128:
[----:B------:R-:W-:Y:S05]  /*7e30*/  BSYNC.RECONVERGENT B0 ;  /* 0x0000000000007941 */ /* 0x000fea0003800200 */
.L_x_127:
[----:B------:R-:W-:Y:S01]  /*7e40*/  BAR.SYNC.DEFER_BLOCKING 0x1, 0x80 ;  /* 0x0042000000007b1d */ /* 0x000fe20000010000 */
[----:B------:R-:W-:Y:S01]  /*7e50*/  UISETP.NE.AND UP0, UPT, UR51, -0x2, UPT ;  /* 0xfffffffe3300788c */ /* 0x000fe2000bf05270 */
[----:B------:R-:W-:Y:S08]  /*7e60*/  IADD3 R0, PT, PT, R22, 0x1, RZ ;  /* 0x0000000116007810 */ /* 0x000ff00007ffe0ff */
[----:B------:R-:W-:Y:S05]  /*7e70*/  BRA.U !UP0, `(.L_x_129) ;  /* 0x0000000108287547 */ /* 0x000fea000b800000 */
[----:B------:R-:W-:Y:S01]  /*7e80*/  ISETP.NE.AND P0, PT, R73, RZ, PT ;  /* 0x000000ff4900720c */ /* 0x000fe20003f05270 */
[----:B------:R-:W-:Y:S01]  /*7e90*/  IMAD.U32 R3, RZ, RZ, UR50 ;  /* 0x00000032ff037e24 */ /* 0x000fe2000f8e00ff */
[----:B------:R-:W-:Y:S01]  /*7ea0*/  UIADD3 UR4, UPT, UPT, UR50, 0x1, URZ ;  /* 0x0000000132047890 */ /* 0x000fe2000fffe0ff */
[----:B------:R-:W-:Y:S03]  /*7eb0*/  IMAD.U32 R2, RZ, RZ, UR53 ;  /* 0x00000035ff027e24 */ /* 0x000fe6000f8e00ff */
[----:B------:R-:W-:Y:S04]  /*7ec0*/  UISETP.NE.AND UP0, UPT, UR4, 0x3, UPT ;  /* 0x000000030400788c */ /* 0x000fe8000bf05270 */
[----:B------:R-:W-:Y:S03]  /*7ed0*/  USEL UR50, UR4, URZ, UP0 ;  /* 0x000000ff04327287 */ /* 0x000fe60008000000 */
[----:B------:R-:W-:Y:S05]  /*7ee0*/  @P0 LEA R3, R3, UR49, 0x3 ;  /* 0x0000003103030c11 */ /* 0x000fea000f8e18ff */
[----:B------:R-:W-:Y:S05]  /*7ef0*/  @P0 VIADD R3, R3, 0x58 ;  /* 0x0000005803030836 */ /* 0x000fea0000000000 */
[----:B------:R-:W-:Y:S04]  /*7f00*/  @P0 PRMT R2, R2, 0x654, R3 ;  /* 0x0000065402020816 */ /* 0x000fe80000000003 */
[----:B------:R2:W-:Y:S03]  /*7f10*/  @P0 SYNCS.ARRIVE.TRANS64.RED.A1T0 RZ, [R2+URZ], RZ ;  /* 0x000000ff02ff09a7 */ /* 0x0005e600081004ff */
.L_x_129:
[----:B------:R-:W-:Y:S01]  /*7f20*/  R2UR UR5, R58 ;  /* 0x000000003a0572ca */ /* 0x000fe200000e0000 */
[----:B------:R-:W-:Y:S01]  /*7f30*/  UISETP.NE.AND UP0, UPT, UR63, URZ, UPT ;  /* 0x000000ff3f00728c */ /* 0x000fe2000bf05270 */
[----:B------:R-:W-:Y:S01]  /*7f40*/  R2UR UR4, R59 ;  /* 0x000000003b0472ca */ /* 0x000fe200000e0000 */
[----:B------:R-:W-:Y:S01]  /*7f50*/  UIADD3 UR51, UPT, UPT, UR51, 0x2, URZ ;  /* 0x0000000233337890 */ /* 0x000fe2000fffe0ff */
[----:B------:R-:W-:Y:S01]  /*7f60*/  ISETP.NE.AND P0, PT, R62, 0x2, PT ;  /* 0x000000023e00780c */ /* 0x000fe20003f05270 */
[----:B------:R-:W-:Y:S01]  /*7f70*/  UMOV UR36, UR62 ;  /* 0x0000003e00247c82 */ /* 0x000fe20008000000 */
[----:B------:R-:W-:Y:S02]  /*7f80*/  ISETP.NE.AND P1, PT, R0, 0x4, PT ;  /* 0x000000040000780c */ /* 0x000fe40003f25270 */
[----:B--2---:R-:W-:Y:S02]  /*7f90*/  SEL R2, RZ, 0x1, P0 ;  /* 0x00000001ff027807 */ /* 0x004fe40000000000 */
[----:B------:R-:W-:Y:S02]  /*7fa0*/  SEL R3, RZ, 0x1, P1 ;  /* 0x00000001ff037807 */ /* 0x000fe40000800000 */
[----:B------:R-:W-:Y:S01]  /*7fb0*/  LOP3.LUT R65, R65, R2, RZ, 0x3c, !PT ;  /* 0x0000000241417212 */ /* 0x000fe200078e3cff */
[----:B------:R-:W-:Y:S01]  /*7fc0*/  UIADD3 UR21, UPT, UPT, UR37, UR5, URZ ;  /* 0x0000000525157290 */ /* 0x000fe2000fffe0ff */
[----:B------:R-:W-:Y:S01]  /*7fd0*/  LOP3.LUT R66, R66, R3, RZ, 0x3c, !PT ;  /* 0x0000000342427212 */ /* 0x000fe200078e3cff */
[----:B------:R-:W-:Y:S01]  /*7fe0*/  UIADD3 UR20, UPT, UPT, UR38, UR4, URZ ;  /* 0x0000000426147290 */ /* 0x000fe2000fffe0ff */
[----:B------:R-:W-:Y:S02]  /*7ff0*/  SEL R62, R62, RZ, P0 ;  /* 0x000000ff3e3e7207 */ /* 0x000fe40000000000 */
[----:B------:R-:W-:Y:S01]  /*8000*/  SEL R22, R0, RZ, P1 ;  /* 0x000000ff00167207 */ /* 0x000fe20000800000 */
[----:B------:R-:W-:Y:S08]  /*8010*/  BRA.U UP0, `(.L_x_130) ;  /* 0xffffffd900e07547 */ /* 0x000ff0000b83ffff */
[----:B------:R-:W-:-:S13]  /*8020*/  R2UR UR4, R60 ;  /* 0x000000003c0472ca */ /* 0x000fda00000e0000 */
[----:B------:R-:W-:-:S09]  /*8030*/  UISETP.NE.AND UP0, UPT, UR4, URZ, UPT ;  /* 0x000000ff0400728c */ /* 0x000fd2000bf05270 */
[----:B------:R-:W-:Y:S05]  /*8040*/  BRA.U !UP0, `(.L_x_131) ;  /* 0x0000000108487547 */ /* 0x000fea000b800000 */
[----:B------:R-:W2:Y:S02]  /*8050*/  LDCU.64 UR4, c[0x0][0x890] ;  /* 0x00011200ff0477ac */ /* 0x000ea40008000a00 */
[----:B--2---:R-:W-:-:S04]  /*8060*/  UISETP.NE.U32.AND UP0, UPT, UR4, URZ, UPT ;  /* 0x000000ff0400728c */ /* 0x004fc8000bf05070 */
[----:B------:R-:W-:-:S09]  /*8070*/  UISETP.NE.AND.EX UP0, UPT, UR5, URZ, UPT, UP0 ;  /* 0x000000ff0500728c */ /* 0x000fd2000bf05300 */
[----:B------:R-:W-:Y:S05]  /*8080*/  BRA.U UP0, `(.L_x_132) ;  /* 0x00000001000c7547 */ /* 0x000fea000b800000 */
[----:B------:R-:W-:-:S13]  /*8090*/  FSETP.NEU.AND P0, PT, R27, RZ, PT ;  /* 0x000000ff1b00720b */ /* 0x000fda0003f0d000 */
[----:B------:R-:W-:Y:S05]  /*80a0*/  @!P0 EXIT ;  /* 0x000000000000894d */ /* 0x000fea0003800000 */
[----:B------:R-:W-:Y:S05]  /*80b0*/  BRA `(.L_x_131) ;  /* 0x00000000002c7947 */ /* 0x000fea0003800000 */
.L_x_132:
[----:B------:R-:W-:Y:S01]  /*80c0*/  ISETP.NE.AND P0, PT, R61, RZ, PT ;  /* 0x000000ff3d00720c */ /* 0x000fe20003f05270 */
[----:B------:R-:W-:-:S12]  /*80d0*/  BSSY.RECONVERGENT B0, `(.L_x_131) ;  /* 0x0000009000007945 */ /* 0x000fd80003800200 */
[----:B------:R-:W-:Y:S05]  /*80e0*/  @P0 BRA `(.L_x_133) ;  /* 0x0000000000140947 */ /* 0x000fea0003800000 */
[----:B------:R-:W2:Y:S02]  /*80f0*/  LDCU.64 UR4, c[0x0][0x888] ;  /* 0x00011100ff0477ac */ /* 0x000ea40008000a00 */
[----:B--2---:R-:W-:-:S04]  /*8100*/  ISETP.NE.U32.AND P0, PT, RZ, UR4, PT ;  /* 0x00000004ff007c0c */ /* 0x004fc8000bf05070 */
[----:B------:R-:W-:-:S13]  /*8110*/  ISETP.NE.AND.EX P0, PT, RZ, UR5, PT, P0 ;  /* 0x00000005ff007c0c */ /* 0x000fda000bf05300 */
[----:B------:R-:W-:Y:S05]  /*8120*/  @!P0 EXIT ;  /* 0x000000000000894d */ /* 0x000fea0003800000 */
[----:B------:R-:W-:Y:S05]  /*8130*/  BRA `(.L_x_134) ;  /* 0x0000000000087947 */ /* 0x000fea0003800000 */
.L_x_133:
[----:B------:R-:W-:-:S13]  /*8140*/  FSETP.NEU.AND P0, PT, R27, RZ, PT ;  /* 0x000000ff1b00720b */ /* 0x000fda0003f0d000 */
[----:B------:R-:W-:Y:S05]  /*8150*/  @!P0 EXIT ;  /* 0x000000000000894d */ /* 0x000fea0003800000 */
.L_x_134:
[----:B------:R-:W-:Y:S05]  /*8160*/  BSYNC.RECONVERGENT B0 ;  /* 0x0000000000007941 */ /* 0x000fea0003800200 */
.L_x_131:
[----:B------:R-:W-:Y:S01]  /*8170*/  ULEA UR4, UR50, UR49, 0x3 ;  /* 0x0000003132047291 */ /* 0x000fe2000f8e18ff */
[----:B------:R-:W-:-:S04]  /*8180*/  DEPBAR.LE SB0, 0x0 ;  /* 0x000080000000791a */ /* 0x000fc80000000000 */
[----:B------:R-:W-:-:S04]  /*8190*/  UIADD3 UR4, UPT, UPT, UR4, 0x58, URZ ;  /* 0x0000005804047890 */ /* 0x000fc8000fffe0ff */
[----:B------:R-:W-:-:S09]  /*81a0*/  UPRMT UR4, UR53, 0x654, UR4 ;  /* 0x0000065435047896 */ /* 0x000fd20008000004 */
[----:B------:R-:W-:Y:S01]  /*81b0*/  SYNCS.ARRIVE.TRANS64.RED.A1T0 RZ, [UR4], RZ ;  /* 0x000000ffffff79a7 */ /* 0x000fe20008100404 */
[----:B------:R-:W-:Y:S05]  /*81c0*/  EXIT ;  /* 0x000000000000794d */ /* 0x000fea0003800000 */
.L_x_24:
[----:B--2---:R2:W3:Y:S02]  /*81d0*/  SYNCS.PHASECHK.TRANS64.TRYWAIT P0, [R3+URZ+0xf0], R2 ;  /* 0x0000f002030075a7 */ /* 0x0044e400080011ff */
[----:B---3--:R-:W-:Y:S05]  /*81e0*/  @!P0 NANOSLEEP.SYNCS 0x989680 ;  /* 0x009896800000895d */ /* 0x008fea0003900000 */
[----:B------:R-:W3:Y:S02]  /*81f0*/  @!P0 SYNCS.PHASECHK.TRANS64 P0, [R3+URZ+0xf0], R2 ;  /* 0x0000f002030085a7 */ /* 0x000ee400080010ff */
[----:B---3--:R-:W-:Y:S05]  /*8200*/  @!P0 BRA `(.L_x_24) ;  /* 0xfffffffc00f08947 */ /* 0x008fea000383ffff */
[----:B------:R-:W-:Y:S05]  /*8210*/  BRA `(.L_x_135) ;  /* 0xffffff98000c7947 */ /* 0x000fea000383ffff */
.L_x_27:
[----:B-1----:R-:W-:-:S07]  /*8220*/  MOV R0, UR33 ;  /* 0x0000002100007c02 */ /* 0x002fce0008000f00 */
.L_x_136:
[----:B-1----:R1:W2:Y:S02]  /*8230*/  SYNCS.PHASECHK.TRANS64.TRYWAIT P0, [R0+URZ+0x20], R3 ;  /* 0x00002003000075a7 */ /* 0x0022a400080011ff */
[----:B--2---:R-:W-:Y:S05]  /*8240*/  @!P0 NANOSLEEP.SYNCS 0x989680 ;  /* 0x009896800000895d */ /* 0x004fea0003900000 */
[----:B------:R-:W2:Y:S02]  /*8250*/  @!P0 SYNCS.PHASECHK.TRANS64 P0, [R0+URZ+0x20], R3 ;  /* 0x00002003000085a7 */ /* 0x000ea400080010ff */
[----:B--2---:R-:W-:Y:S05]  /*8260*/  @!P0 BRA `(.L_x_136) ;  /* 0xfffffffc00f08947 */ /* 0x004fea000383ffff */
[----:B------:R-:W-:Y:S05]  /*8270*/  BRA `(.L_x_26) ;  /* 0xffffff9800647947 */ /* 0x000fea000383ffff */
.L_x_34:
[----:B-1----:R-:W-:-:S07]  /*8280*/  MOV R0, UR7 ;  /* 0x0000000700007c02 */ /* 0x002fce0008000f00 */
.L_x_137:
[----:B-1----:R1:W2:Y:S02]  /*8290*/  SYNCS.PHASECHK.TRANS64.TRYWAIT P0, [R0+URZ+0x20], R3 ;  /* 0x00002003000075a7 */ /* 0x0022a400080011ff */
[----:B--2---:R-:W-:Y:S05]  /*82a0*/  @!P0 NANOSLEEP.SYNCS 0x989680 ;  /* 0x009896800000895d */ /* 0x004fea0003900000 */
[----:B------:R-:W2:Y:S02]  /*82b0*/  @!P0 SYNCS.PHASECHK.TRANS64 P0, [R0+URZ+0x20], R3 ;  /* 0x00002003000085a7 */ /* 0x000ea400080010ff */
[----:B--2---:R-:W-:Y:S05]  /*82c0*/  @!P0 BRA `(.L_x_137) ;  /* 0xfffffffc00f08947 */ /* 0x004fea000383ffff */
[----:B------:R-:W-:Y:S05]  /*82d0*/  BRA `(.L_x_33) ;  /* 0xffffff9c00587947 */ /* 0x000fea000383ffff */
.L_x_41:
[----:B-1----:R1:W2:Y:S02]  /*82e0*/  SYNCS.PHASECHK.TRANS64.TRYWAIT P0, [R3+URZ+0x80], R0 ;  /* 0x00008000030075a7 */ /* 0x0022a400080011ff */
[----:B--2---:R-:W-:Y:S05]  /*82f0*/  @!P0 NANOSLEEP.SYNCS 0x989680 ;  /* 0x009896800000895d */ /* 0x004fea0003900000 */
[----:B------:R-:W2:Y:S02]  /*8300*/  @!P0 SYNCS.PHASECHK.TRANS64 P0, [R3+URZ+0x80], R0 ;  /* 0x00008000030085a7 */ /* 0x000ea400080010ff */
[----:B--2---:R-:W-:Y:S05]  /*8310*/  @!P0 BRA `(.L_x_41) ;  /* 0xfffffffc00f08947 */ /* 0x004fea000383ffff */
[----:B------:R-:W-:Y:S05]  /*8320*/  BRA `(.L_x_138) ;  /* 0xffffffa000407947 */ /* 0x000fea000383ffff */
.L_x_45:
[----:B-1----:R-:W-:-:S07]  /*8330*/  MOV R0, UR4 ;  /* 0x0000000400007c02 */ /* 0x002fce0008000f00 */
.L_x_139:
[----:B-1----:R1:W2:Y:S02]  /*8340*/  SYNCS.PHASECHK.TRANS64.TRYWAIT P0, [R0+URZ], R3 ;  /* 0x00000003000075a7 */ /* 0x0022a400080011ff */
[----:B--2---:R-:W-:Y:S05]  /*8350*/  @!P0 NANOSLEEP.SYNCS 0x989680 ;  /* 0x009896800000895d */ /* 0x004fea0003900000 */
[----:B------:R-:W2:Y:S02]  /*8360*/  @!P0 SYNCS.PHASECHK.TRANS64 P0, [R0+URZ], R3 ;  /* 0x00000003000085a7 */ /* 0x000ea400080010ff */
[----:B--2---:R-:W-:Y:S05]  /*8370*/  @!P0 BRA `(.L_x_139) ;  /* 0xfffffffc00f08947 */ /* 0x004fea000383ffff */
[----:B------:R-:W-:Y:S05]  /*8380*/  BRA `(.L_x_140) ;  /* 0xffffffa400ec7947 */ /* 0x000fea000383ffff */
.L_x_46:
[----:B------:R-:W-:-:S07]  /*8390*/  MOV R0, UR5 ;  /* 0x0000000500007c02 */ /* 0x000fce0008000f00 */
.L_x_141:
[----:B-1----:R1:W2:Y:S02]  /*83a0*/  SYNCS.PHASECHK.TRANS64.TRYWAIT P0, [R0+URZ], R3 ;  /* 0x00000003000075a7 */ /* 0x0022a400080011ff */
[----:B--2---:R-:W-:Y:S05]  /*83b0*/  @!P0 NANOSLEEP.SYNCS 0x989680 ;  /* 0x009896800000895d */ /* 0x004fea0003900000 */
[----:B------:R-:W2:Y:S02]  /*83c0*/  @!P0 SYNCS.PHASECHK.TRANS64 P0, [R0+URZ], R3 ;  /* 0x00000003000085a7 */ /* 0x000ea400080010ff */
[----:B--2---:R-:W-:Y:S05]  /*83d0*/  @!P0 BRA `(.L_x_141) ;  /* 0xfffffffc00f08947 */ /* 0x004fea000383ffff */
[----:B------:R-:W-:Y:S05]  /*83e0*/  BRA `(.L_x_142) ;  /* 0xffffffa400f87947 */ /* 0x000fea000383ffff */
.L_x_47:
[----:B------:R-:W-:-:S07]  /*83f0*/  MOV R0, UR5 ;  /* 0x0000000500007c02 */ /* 0x000fce0008000f00 */
.L_x_143:
[----:B-1----:R1:W2:Y:S02]  /*8400*/  SYNCS.PHASECHK.TRANS64.TRYWAIT P0, [R0+URZ], R3 ;  /* 0x00000003000075a7 */ /* 0x0022a400080011ff */
[----:B--2---:R-:W-:Y:S05]  /*8410*/  @!P0 NANOSLEEP.SYNCS 0x989680 ;  /* 0x009896800000895d */ /* 0x004fea0003900000 */
[----:B------:R-:W2:Y:S02]  /*8420*/  @!P0 SYNCS.PHASECHK.TRANS64 P0, [R0+URZ], R3 ;  /* 0x00000003000085a7 */ /* 0x000ea400080010ff */
[----:B--2---:R-:W-:Y:S05]  /*8430*/  @!P0 BRA `(.L_x_143) ;  /* 0xfffffffc00f08947 */ /* 0x004fea000383ffff */
[----:B------:R-:W-:Y:S05]  /*8440*/  BRA `(.L_x_144) ;  /* 0xffffffa800047947 */ /* 0x000fea000383ffff */
.L_x_50:
[----:B-1----:R1:W2:Y:S02]  /*8450*/  SYNCS.PHASECHK.TRANS64.TRYWAIT P0, [R0+URZ+0xe0], R5 ;  /* 0x0000e005000075a7 */ /* 0x0022a400080011ff */
[----:B--2---:R-:W-:Y:S05]  /*8460*/  @!P0 NANOSLEEP.SYNCS 0x989680 ;  /* 0x009896800000895d */ /* 0x004fea0003900000 */
[----:B------:R-:W2:Y:S02]  /*8470*/  @!P0 SYNCS.PHASECHK.TRANS64 P0, [R0+URZ+0xe0], R5 ;  /* 0x0000e005000085a7 */ /* 0x000ea400080010ff */
[----:B--2---:R-:W-:Y:S05]  /*8480*/  @!P0 BRA `(.L_x_50) ;  /* 0xfffffffc00f08947 */ /* 0x004fea000383ffff */
[----:B------:R-:W-:Y:S05]  /*8490*/  BRA `(.L_x_145) ;  /* 0xffffffa800607947 */ /* 0x000fea000383ffff */
.L_x_51:
[----:B------:R-:W-:-:S07]  /*84a0*/  MOV R0, UR4 ;  /* 0x0000000400007c02 */ /* 0x000fce0008000f00 */
.L_x_146:
[----:B-1----:R1:W2:Y:S02]  /*84b0*/  SYNCS.PHASECHK.TRANS64.TRYWAIT P0, [R0+URZ+0x90], R7 ;  /* 0x00009007000075a7 */ /* 0x0022a400080011ff */
[----:B--2---:R-:W-:Y:S05]  /*84c0*/  @!P0 NANOSLEEP.SYNCS 0x989680 ;  /* 0x009896800000895d */ /* 0x004fea0003900000 */
[----:B------:R-:W2:Y:S02]  /*84d0*/  @!P0 SYNCS.PHASECHK.TRANS64 P0, [R0+URZ+0x90], R7 ;  /* 0x00009007000085a7 */ /* 0x000ea400080010ff */
[----:B--2---:R-:W-:Y:S05]  /*84e0*/  @!P0 BRA `(.L_x_146) ;  /* 0xfffffffc00f08947 */ /* 0x004fea000383ffff */
[----:B------:R-:W-:Y:S05]  /*84f0*/  BRA `(.L_x_147) ;  /* 0xffffffa800707947 */ /* 0x000fea000383ffff */
.L_x_52:
[----:B-1----:R1:W2:Y:S02]  /*8500*/  SYNCS.PHASECHK.TRANS64.TRYWAIT P1, [R0+URZ+0x80], R5 ;  /* 0x00008005000075a7 */ /* 0x0022a400080211ff */
[----:B--2---:R-:W-:Y:S05]  /*8510*/  @!P1 NANOSLEEP.SYNCS 0x989680 ;  /* 0x009896800000995d */ /* 0x004fea0003900000 */
[----:B------:R-:W2:Y:S02]  /*8520*/  @!P1 SYNCS.PHASECHK.TRANS64 P1, [R0+URZ+0x80], R5 ;  /* 0x00008005000095a7 */ /* 0x000ea400080210ff */
[----:B--2---:R-:W-:Y:S05]  /*8530*/  @!P1 BRA `(.L_x_52) ;  /* 0xfffffffc00f09947 */ /* 0x004fea000383ffff */
[----:B------:R-:W-:Y:S05]  /*8540*/  BRA `(.L_x_148) ;  /* 0xffffffa800a07947 */ /* 0x000fea000383ffff */
.L_x_55:
[----:B------:R-:W-:-:S07]  /*8550*/  MOV R0, UR4 ;  /* 0x0000000400007c02 */ /* 0x000fce0008000f00 */
.L_x_149:
[----:B-1----:R1:W2:Y:S02]  /*8560*/  SYNCS.PHASECHK.TRANS64.TRYWAIT P0, [R0+URZ+0x90], R3 ;  /* 0x00009003000075a7 */ /* 0x0022a400080011ff */
[----:B--2---:R-:W-:Y:S05]  /*8570*/  @!P0 NANOSLEEP.SYNCS 0x989680 ;  /* 0x009896800000895d */ /* 0x004fea0003900000 */
[----:B------:R-:W2:Y:S02]  /*8580*/  @!P0 SYNCS.PHASECHK.TRANS64 P0, [R0+URZ+0x90], R3 ;  /* 0x00009003000085a7 */ /* 0x000ea400080010ff */
[----:B--2---:R-:W-:Y:S05]  /*8590*/  @!P0 BRA `(.L_x_149) ;  /* 0xfffffffc00f08947 */ /* 0x004fea000383ffff */
[----:B------:R-:W-:Y:S05]  /*85a0*/  BRA `(.L_x_54) ;  /* 0xffffffa800f47947 */ /* 0x000fea000383ffff */
.L_x_64:
[----:B-1----:R-:W-:-:S04]  /*85b0*/  MOV R5, UR5 ;  /* 0x0000000500057c02 */ /* 0x002fc80008000f00 */
[----:B------:R1:W2:Y:S03]  /*85c0*/  SYNCS.PHASECHK.TRANS64.TRYWAIT P0, [R5+URZ+0x8], R6 ;  /* 0x00000806050075a7 */ /* 0x0002a600080011ff */
[----:B--2---:R-:W-:Y:S05]  /*85d0*/  @!P0 NANOSLEEP.SYNCS 0x989680 ;  /* 0x009896800000895d */ /* 0x004fea0003900000 */
[----:B------:R-:W2:Y:S02]  /*85e0*/  @!P0 SYNCS.PHASECHK.TRANS64 P0, [R5+URZ+0x8], R6 ;  /* 0x00000806050085a7 */ /* 0x000ea400080010ff */
[----:B--2---:R-:W-:Y:S05]  /*85f0*/  @!P0 BRA `(.L_x_64) ;  /* 0xfffffffc00ec8947 */ /* 0x004fea000383ffff */
[----:B------:R-:W-:Y:S05]  /*8600*/  BRA `(.L_x_63) ;  /* 0xffffffac00a87947 */ /* 0x000fea000383ffff */
.L_x_66:
[----:B------:R-:W-:Y:S01]  /*8610*/  BSSY B0, `(.L_x_150) ;  /* 0x0000006000007945 */ /* 0x000fe20003800000 */
[----:B------:R-:W-:-:S07]  /*8620*/  MOV R15, 0xffffffff ;  /* 0xffffffff000f7802 */ /* 0x000fce0000000f00 */
[----:B-1---5:R-:W-:Y:S05]  /*8630*/  WARPSYNC.COLLECTIVE R15, `(.L_x_151) ;  /* 0x000000000f0c7348 */ /* 0x022fea0003c00000 */
[----:B------:R-:W-:Y:S02]  /*8640*/  ELECT P6, UR79, PT ;  /* 0x00000000004f782f */ /* 0x000fe400038c0000 */
[----:B------:R-:W-:Y:S01]  /*8650*/  MOV R14, UR79 ;  /* 0x0000004f000e7c02 */ /* 0x000fe20008000f00 */
[----:B-1---5:R-:W-:Y:S10]  /*8660*/  ENDCOLLECTIVE ;  /* 0x000000000000791b */ /* 0x022ff40003800000 */
.L_x_151:
[----:B------:R-:W-:Y:S05]  /*8670*/  BSYNC B0 ;  /* 0x0000000000007941 */ /* 0x000fea0003800000 */
.L_x_150:
[----:B------:R-:W-:Y:S01]  /*8680*/  PLOP3.LUT P0, PT, P6, PT, PT, 0x80, 0x8 ;  /* 0x000000000008781c */ /* 0x000fe2000370f070 */
[----:B------:R-:W-:-:S12]  /*8690*/  BRA `(.L_x_152) ;  /* 0xffffffac00d47947 */ /* 0x000fd8000383ffff */
.L_x_68:
[----:B-1----:R-:W-:-:S04]  /*86a0*/  MOV R3, UR5 ;  /* 0x0000000500037c02 */ /* 0x002fc80008000f00 */
[----:B------:R1:W2:Y:S03]  /*86b0*/  SYNCS.PHASECHK.TRANS64.TRYWAIT P0, [R3+URZ+0x8], R4 ;  /* 0x00000804030075a7 */ /* 0x0002a600080011ff */
[----:B--2---:R-:W-:Y:S05]  /*86c0*/  @!P0 NANOSLEEP.SYNCS 0x989680 ;  /* 0x009896800000895d */ /* 0x004fea0003900000 */
[----:B------:R-:W2:Y:S02]  /*86d0*/  @!P0 SYNCS.PHASECHK.TRANS64 P0, [R3+URZ+0x8], R4 ;  /* 0x00000804030085a7 */ /* 0x000ea400080010ff */
[----:B--2---:R-:W-:Y:S05]  /*86e0*/  @!P0 BRA `(.L_x_68) ;  /* 0xfffffffc00ec8947 */ /* 0x004fea000383ffff */
[----:B------:R-:W-:Y:S05]  /*86f0*/  BRA `(.L_x_67) ;  /* 0xffffffac00d87947 */ /* 0x000fea000383ffff */
.L_x_69:
[----:B-1----:R1:W2:Y:S02]  /*8700*/  SYNCS.PHASECHK.TRANS64.TRYWAIT P0, [R0+URZ+0x80], R5 ;  /* 0x00008005000075a7 */ /* 0x0022a400080011ff */
[----:B--2---:R-:W-:Y:S05]  /*8710*/  @!P0 NANOSLEEP.SYNCS 0x989680 ;  /* 0x009896800000895d */ /* 0x004fea0003900000 */
[----:B------:R-:W2:Y:S02]  /*8720*/  @!P0 SYNCS.PHASECHK.TRANS64 P0, [R0+URZ+0x80], R5 ;  /* 0x00008005000085a7 */ /* 0x000ea400080010ff */
[----:B--2---:R-:W-:Y:S05]  /*8730*/  @!P0 BRA `(.L_x_69) ;  /* 0xfffffffc00f08947 */ /* 0x004fea000383ffff */
[----:B------:R-:W-:Y:S05]  /*8740*/  BRA `(.L_x_153) ;  /* 0xffffffb000e47947 */ /* 0x000fea000383ffff */
.L_x_71:
[----:B------:R-:W-:-:S07]  /*8750*/  MOV R0, UR46 ;  /* 0x0000002e00007c02 */ /* 0x000fce0008000f00 */
.L_x_154:
[----:B-1----:R1:W2:Y:S02]  /*8760*/  SYNCS.PHASECHK.TRANS64.TRYWAIT P0, [R0+URZ+0xc0], R5 ;  /* 0x0000c005000075a7 */ /* 0x0022a400080011ff */
[----:B--2---:R-:W-:Y:S05]  /*8770*/  @!P0 NANOSLEEP.SYNCS 0x989680 ;  /* 0x009896800000895d */ /* 0x004fea0003900000 */
[----:B------:R-:W2:Y:S02]  /*8780*/  @!P0 SYNCS.PHASECHK.TRANS64 P0, [R0+URZ+0xc0], R5 ;  /* 0x0000c005000085a7 */ /* 0x000ea400080010ff */
[----:B--2---:R-:W-:Y:S05]  /*8790*/  @!P0 BRA `(.L_x_154) ;  /* 0xfffffffc00f08947 */ /* 0x004fea000383ffff */
[----:B------:R-:W-:Y:S05]  /*87a0*/  BRA `(.L_x_155) ;  /* 0xffffffb400307947 */ /* 0x000fea000383ffff */
.L_x_74:
[----:B------:R-:W-:Y:S07]  /*87b0*/  MOV R0, UR7 ;  /* 0x0000000700007c02 */ /* 0x000fee0008000f00 */
.L_x_156:
[----:B-1----:R1:W2:Y:S02]  /*87c0*/  SYNCS.PHASECHK.TRANS64.TRYWAIT P0, [R0+URZ], R5 ;  /* 0x00000005000075a7 */ /* 0x0022a400080011ff */
[----:B--2---:R-:W-:Y:S05]  /*87d0*/  @!P0 NANOSLEEP.SYNCS 0x989680 ;  /* 0x009896800000895d */ /* 0x004fea0003900000 */
[----:B------:R-:W2:Y:S02]  /*87e0*/  @!P0 SYNCS.PHASECHK.TRANS64 P0, [R0+URZ], R5 ;  /* 0x00000005000085a7 */ /* 0x000ea400080010ff */
[----:B--2---:R-:W-:Y:S05]  /*87f0*/  @!P0 BRA `(.L_x_156) ;  /* 0xfffffffc00f08947 */ /* 0x004fea000383ffff */
[----:B------:R-:W-:Y:S05]  /*8800*/  BRA `(.L_x_73) ;  /* 0xffffffb400447947 */ /* 0x000fea000383ffff */
.L_x_78:
[----:B-1----:R-:W-:-:S07]  /*8810*/  MOV R0, UR4 ;  /* 0x0000000400007c02 */ /* 0x002fce0008000f00 */
.L_x_157:
[----:B-1----:R1:W2:Y:S02]  /*8820*/  SYNCS.PHASECHK.TRANS64.TRYWAIT P0, [R0+URZ], R3 ;  /* 0x00000003000075a7 */ /* 0x0022a400080011ff */
[----:B--2---:R-:W-:Y:S05]  /*8830*/  @!P0 NANOSLEEP.SYNCS 0x989680 ;  /* 0x009896800000895d */ /* 0x004fea0003900000 */
[----:B------:R-:W2:Y:S02]  /*8840*/  @!P0 SYNCS.PHASECHK.TRANS64 P0, [R0+URZ], R3 ;  /* 0x00000003000085a7 */ /* 0x000ea400080010ff */
[----:B--2---:R-:W-:Y:S05]  /*8850*/  @!P0 BRA `(.L_x_157) ;  /* 0xfffffffc00f08947 */ /* 0x004fea000383ffff */
[----:B------:R-:W-:Y:S05]  /*8860*/  BRA `(.L_x_158) ;  /* 0xffffffb800887947 */ /* 0x000fea000383ffff */
.L_x_79:
[----:B------:R-:W-:-:S07]  /*8870*/  MOV R0, UR5 ;  /* 0x0000000500007c02 */ /* 0x000fce0008000f00 */
.L_x_159:
[----:B-1----:R1:W2:Y:S02]  /*8880*/  SYNCS.PHASECHK.TRANS64.TRYWAIT P0, [R0+URZ], R3 ;  /* 0x00000003000075a7 */ /* 0x0022a400080011ff */
[----:B--2---:R-:W-:Y:S05]  /*8890*/  @!P0 NANOSLEEP.SYNCS 0x989680 ;  /* 0x009896800000895d */ /* 0x004fea0003900000 */
[----:B------:R-:W2:Y:S02]  /*88a0*/  @!P0 SYNCS.PHASECHK.TRANS64 P0, [R0+URZ], R3 ;  /* 0x00000003000085a7 */ /* 0x000ea400080010ff */
[----:B--2---:R-:W-:Y:S05]  /*88b0*/  @!P0 BRA `(.L_x_159) ;  /* 0xfffffffc00f08947 */ /* 0x004fea000383ffff */
[----:B------:R-:W-:Y:S05]  /*88c0*/  BRA `(.L_x_160) ;  /* 0xffffffb800947947 */ /* 0x000fea000383ffff */
.L_x_80:
[----:B------:R-:W-:-:S07]  /*88d0*/  MOV R0, UR5 ;  /* 0x0000000500007c02 */ /* 0x000fce0008000f00 */
.L_x_161:
[----:B-1----:R1:W2:Y:S02]  /*88e0*/  SYNCS.PHASECHK.TRANS64.TRYWAIT P0, [R0+URZ], R3 ;  /* 0x00000003000075a7 */ /* 0x0022a400080011ff */
[----:B--2---:R-:W-:Y:S05]  /*88f0*/  @!P0 NANOSLEEP.SYNCS 0x989680 ;  /* 0x009896800000895d */ /* 0x004fea0003900000 */
[----:B------:R-:W2:Y:S02]  /*8900*/  @!P0 SYNCS.PHASECHK.TRANS64 P0, [R0+URZ], R3 ;  /* 0x00000003000085a7 */ /* 0x000ea400080010ff */
[----:B--2---:R-:W-:Y:S05]  /*8910*/  @!P0 BRA `(.L_x_161) ;  /* 0xfffffffc00f08947 */ /* 0x004fea000383ffff */
[----:B------:R-:W-:Y:S05]  /*8920*/  BRA `(.L_x_162) ;  /* 0xffffffb800a07947 */ /* 0x000fea000383ffff */
.L_x_83:
[----:B------:R-:W-:-:S07]  /*8930*/  MOV R0, UR41 ;  /* 0x0000002900007c02 */ /* 0x000fce0008000f00 */
.L_x_163:
[----:B-1----:R1:W2:Y:S02]  /*8940*/  SYNCS.PHASECHK.TRANS64.TRYWAIT P1, [R0+URZ+0x100], R3 ;  /* 0x00010003000075a7 */ /* 0x0022a400080211ff */
[----:B--2---:R-:W-:Y:S05]  /*8950*/  @!P1 NANOSLEEP.SYNCS 0x989680 ;  /* 0x009896800000995d */ /* 0x004fea0003900000 */
[----:B------:R-:W2:Y:S02]  /*8960*/  @!P1 SYNCS.PHASECHK.TRANS64 P1, [R0+URZ+0x100], R3 ;  /* 0x00010003000095a7 */ /* 0x000ea400080210ff */
[----:B--2---:R-:W-:Y:S05]  /*8970*/  @!P1 BRA `(.L_x_163) ;  /* 0xfffffffc00f09947 */ /* 0x004fea000383ffff */
[----:B------:R-:W-:Y:S05]  /*8980*/  BRA `(.L_x_164) ;  /* 0xffffffb800ec7947 */ /* 0x000fea000383ffff */
.L_x_88:
[----:B---3--:R3:W1:Y:S02]  /*8990*/  SYNCS.PHASECHK.TRANS64.TRYWAIT P0, [R12+URZ+0x80], R9 ;  /* 0x000080090c0075a7 */ /* 0x00866400080011ff */
[----:B-1----:R-:W-:Y:S05]  /*89a0*/  @!P0 NANOSLEEP.SYNCS 0x989680 ;  /* 0x009896800000895d */ /* 0x002fea0003900000 */
[----:B------:R-:W1:Y:S02]  /*89b0*/  @!P0 SYNCS.PHASECHK.TRANS64 P0, [R12+URZ+0x80], R9 ;  /* 0x000080090c0085a7 */ /* 0x000e6400080010ff */
[----:B-1----:R-:W-:Y:S05]  /*89c0*/  @!P0 BRA `(.L_x_88) ;  /* 0xfffffffc00f08947 */ /* 0x002fea000383ffff */
[----:B------:R-:W-:Y:S05]  /*89d0*/  BRA `(.L_x_165) ;  /* 0xffffffc000047947 */ /* 0x000fea000383ffff */
.L_x_91:
[----:B------:R-:W-:Y:S07]  /*89e0*/  MOV R0, UR29 ;  /* 0x0000001d00007c02 */ /* 0x000fee0008000f00 */
.L_x_166:
[----:B-1----:R1:W2:Y:S02]  /*89f0*/  SYNCS.PHASECHK.TRANS64.TRYWAIT P2, [R0+URZ+0x78], R9 ;  /* 0x00007809000075a7 */ /* 0x0022a400080411ff */
[----:B--2---:R-:W-:Y:S05]  /*8a00*/  @!P2 NANOSLEEP.SYNCS 0x989680 ;  /* 0x009896800000a95d */ /* 0x004fea0003900000 */
[----:B------:R-:W2:Y:S02]  /*8a10*/  @!P2 SYNCS.PHASECHK.TRANS64 P2, [R0+URZ+0x78], R9 ;  /* 0x000078090000a5a7 */ /* 0x000ea400080410ff */
[----:B--2---:R-:W-:Y:S05]  /*8a20*/  @!P2 BRA `(.L_x_166) ;  /* 0xfffffffc00f0a947 */ /* 0x004fea000383ffff */
[----:B------:R-:W-:Y:S05]  /*8a30*/  BRA `(.L_x_90) ;  /* 0xffffffc400687947 */ /* 0x000fea000383ffff */
.L_x_94:
[----:B------:R-:W-:Y:S07]  /*8a40*/  MOV R0, UR4 ;  /* 0x0000000400007c02 */ /* 0x000fee0008000f00 */
.L_x_167:
[----:B-1----:R1:W2:Y:S02]  /*8a50*/  SYNCS.PHASECHK.TRANS64.TRYWAIT P0, [R0+URZ+0x58], R9 ;  /* 0x00005809000075a7 */ /* 0x0022a400080011ff */
[----:B--2---:R-:W-:Y:S05]  /*8a60*/  @!P0 NANOSLEEP.SYNCS 0x989680 ;  /* 0x009896800000895d */ /* 0x004fea0003900000 */
[----:B------:R-:W2:Y:S02]  /*8a70*/  @!P0 SYNCS.PHASECHK.TRANS64 P0, [R0+URZ+0x58], R9 ;  /* 0x00005809000085a7 */ /* 0x000ea400080010ff */
[----:B--2---:R-:W-:Y:S05]  /*8a80*/  @!P0 BRA `(.L_x_167) ;  /* 0xfffffffc00f08947 */ /* 0x004fea000383ffff */
[----:B------:R-:W-:Y:S05]  /*8a90*/  BRA `(.L_x_168) ;  /* 0xffffffc400c87947 */ /* 0x000fea000383ffff */
.L_x_95:
[----:B------:R-:W-:Y:S07]  /*8aa0*/  MOV R9, UR5 ;  /* 0x0000000500097c02 */ /* 0x000fee0008000f00 */
.L_x_169:
[----:B-1----:R1:W2:Y:S02]  /*8ab0*/  SYNCS.PHASECHK.TRANS64.TRYWAIT P0, [R9+URZ+0x58], R6 ;  /* 0x00005806090075a7 */ /* 0x0022a400080011ff */
[----:B--2---:R-:W-:Y:S05]  /*8ac0*/  @!P0 NANOSLEEP.SYNCS 0x989680 ;  /* 0x009896800000895d */ /* 0x004fea0003900000 */
[----:B------:R-:W2:Y:S02]  /*8ad0*/  @!P0 SYNCS.PHASECHK.TRANS64 P0, [R9+URZ+0x58], R6 ;  /* 0x00005806090085a7 */ /* 0x000ea400080010ff */
[----:B--2---:R-:W-:Y:S05]  /*8ae0*/  @!P0 BRA `(.L_x_169) ;  /* 0xfffffffc00f08947 */ /* 0x004fea000383ffff */
[----:B------:R-:W-:Y:S05]  /*8af0*/  BRA `(.L_x_170) ;  /* 0xffffffc800407947 */ /* 0x000fea000383ffff */
.L_x_97:
[----:B------:R-:W-:-:S07]  /*8b00*/  MOV R0, UR4 ;  /* 0x0000000400007c02 */ /* 0x000fce0008000f00 */
.L_x_171:
[----:B-1----:R1:W2:Y:S02]  /*8b10*/  SYNCS.PHASECHK.TRANS64.TRYWAIT P0, [R0+URZ], R3 ;  /* 0x00000003000075a7 */ /* 0x0022a400080011ff */
[----:B--2---:R-:W-:Y:S05]  /*8b20*/  @!P0 NANOSLEEP.SYNCS 0x989680 ;  /* 0x009896800000895d */ /* 0x004fea0003900000 */
[----:B------:R-:W2:Y:S02]  /*8b30*/  @!P0 SYNCS.PHASECHK.TRANS64 P0, [R0+URZ], R3 ;  /* 0x00000003000085a7 */ /* 0x000ea400080010ff */
[----:B--2---:R-:W-:Y:S05]  /*8b40*/  @!P0 BRA `(.L_x_171) ;  /* 0xfffffffc00f08947 */ /* 0x004fea000383ffff */
[----:B------:R-:W-:Y:S05]  /*8b50*/  BRA `(.L_x_172) ;  /* 0xffffffc800f07947 */ /* 0x000fea000383ffff */
.L_x_98:
[----:B------:R-:W-:-:S07]  /*8b60*/  MOV R0, UR5 ;  /* 0x0000000500007c02 */ /* 0x000fce0008000f00 */
.L_x_173:
[----:B-1----:R1:W2:Y:S02]  /*8b70*/  SYNCS.PHASECHK.TRANS64.TRYWAIT P0, [R0+URZ], R3 ;  /* 0x00000003000075a7 */ /* 0x0022a400080011ff */
[----:B--2---:R-:W-:Y:S05]  /*8b80*/  @!P0 NANOSLEEP.SYNCS 0x989680 ;  /* 0x009896800000895d */ /* 0x004fea0003900000 */
[----:B------:R-:W2:Y:S02]  /*8b90*/  @!P0 SYNCS.PHASECHK.TRANS64 P0, [R0+URZ], R3 ;  /* 0x00000003000085a7 */ /* 0x000ea400080010ff */
[----:B--2---:R-:W-:Y:S05]  /*8ba0*/  @!P0 BRA `(.L_x_173) ;  /* 0xfffffffc00f08947 */ /* 0x004fea000383ffff */
[----:B------:R-:W-:Y:S05]  /*8bb0*/  BRA `(.L_x_174) ;  /* 0xffffffc800fc7947 */ /* 0x000fea000383ffff */
.L_x_100:
[----:B-1----:R1:W2:Y:S02]  /*8bc0*/  SYNCS.PHASECHK.TRANS64.TRYWAIT P0, [R3+URZ+0x80], R0 ;  /* 0x00008000030075a7 */ /* 0x0022a400080011ff */
[----:B--2---:R-:W-:Y:S05]  /*8bd0*/  @!P0 NANOSLEEP.SYNCS 0x989680 ;  /* 0x009896800000895d */ /* 0x004fea0003900000 */
[----:B------:R-:W2:Y:S02]  /*8be0*/  @!P0 SYNCS.PHASECHK.TRANS64 P0, [R3+URZ+0x80], R0 ;  /* 0x00008000030085a7 */ /* 0x000ea400080010ff */
[----:B--2---:R-:W-:Y:S05]  /*8bf0*/  @!P0 BRA `(.L_x_100) ;  /* 0xfffffffc00f08947 */ /* 0x004fea000383ffff */
[----:B------:R-:W-:Y:S05]  /*8c00*/  BRA `(.L_x_175) ;  /* 0xffffffcc00f87947 */ /* 0x000fea000383ffff */
.L_x_110:
[----:B-1----:R1:W2:Y:S02]  /*8c10*/  SYNCS.PHASECHK.TRANS64.TRYWAIT P1, [R0+URZ+0x40], R5 ;  /* 0x00004005000075a7 */ /* 0x0022a400080211ff */
[----:B--2---:R-:W-:Y:S05]  /*8c20*/  @!P1 NANOSLEEP.SYNCS 0x989680 ;  /* 0x009896800000995d */ /* 0x004fea0003900000 */
[----:B------:R-:W2:Y:S02]  /*8c30*/  @!P1 SYNCS.PHASECHK.TRANS64 P1, [R0+URZ+0x40], R5 ;  /* 0x00004005000095a7 */ /* 0x000ea400080210ff */
[----:B--2---:R-:W-:Y:S05]  /*8c40*/  @!P1 BRA `(.L_x_110) ;  /* 0xfffffffc00f09947 */ /* 0x004fea000383ffff */
[----:B------:R-:W-:Y:S05]  /*8c50*/  BRA `(.L_x_109) ;  /* 0xffffffdc00907947 */ /* 0x000fea000383ffff */
.L_x_112:
[----:B-1----:R1:W4:Y:S02]  /*8c60*/  SYNCS.PHASECHK.TRANS64.TRYWAIT P0, [R74+URZ+0xa0], R3 ;  /* 0x0000a0034a0075a7 */ /* 0x00232400080011ff */
[----:B----4-:R-:W-:Y:S05]  /*8c70*/  @!P0 NANOSLEEP.SYNCS 0x989680 ;  /* 0x009896800000895d */ /* 0x010fea0003900000 */
[----:B------:R-:W4:Y:S02]  /*8c80*/  @!P0 SYNCS.PHASECHK.TRANS64 P0, [R74+URZ+0xa0], R3 ;  /* 0x0000a0034a0085a7 */ /* 0x000f2400080010ff */
[----:B----4-:R-:W-:Y:S05]  /*8c90*/  @!P0 BRA `(.L_x_112) ;  /* 0xfffffffc00f08947 */ /* 0x010fea000383ffff */
[----:B------:R-:W-:Y:S05]  /*8ca0*/  BRA `(.L_x_111) ;  /* 0xffffffdc00c87947 */ /* 0x000fea000383ffff */
.L_x_123:
[----:B-1----:R1:W3:Y:S02]  /*8cb0*/  SYNCS.PHASECHK.TRANS64.TRYWAIT P0, [R2+URZ+0x40], R81 ;  /* 0x00004051020075a7 */ /* 0x0022e400080011ff */
[----:B---3--:R-:W-:Y:S05]  /*8cc0*/  @!P0 NANOSLEEP.SYNCS 0x989680 ;  /* 0x009896800000895d */ /* 0x008fea0003900000 */
[----:B------:R-:W3:Y:S02]  /*8cd0*/  @!P0 SYNCS.PHASECHK.TRANS64 P0, [R2+URZ+0x40], R81 ;  /* 0x00004051020085a7 */ /* 0x000ee400080010ff */
[----:B---3--:R-:W-:Y:S05]  /*8ce0*/  @!P0 BRA `(.L_x_123) ;  /* 0xfffffffc00f08947 */ /* 0x008fea000383ffff */
[----:B------:R-:W-:Y:S05]  /*8cf0*/  BRA `(.L_x_122) ;  /* 0xffffffe8000c7947 */ /* 0x000fea000383ffff */
        .weak           $__internal_0_$__cuda_sm10x_tcgen05_guardrail_trap_col_being_dealloced_not_returned_by_alloc
        .type           $__internal_0_$__cuda_sm10x_tcgen05_guardrail_trap_col_being_dealloced_not_returned_by_alloc,@function
        .size           $__internal_0_$__cuda_sm10x_tcgen05_guardrail_trap_col_being_dealloced_not_returned_by_alloc,($__internal_1_$__cuda_sm10x_tcgen05_guardrail_trap_phase_invalid_during_alloc - $__internal_0_$__cuda_sm10x_tcgen05_guardrail_trap_col_being_dealloced_not_returned_by_alloc)
$__internal_0_$__cuda_sm10x_tcgen05_guardrail_trap_col_being_dealloced_not_returned_by_alloc:
[----:B------:R-:W-:Y:S05]  /*8d00*/  BPT.TRAP 0x1 ;  /* 0x000000040000795c */ /* 0x000fea0000300000 */
[----:B------:R-:W-:-:S04]  /*8d10*/  HFMA2 R3, -RZ, RZ, 0, 0 ;  /* 0x00000000ff037431 */ /* 0x000fc800000001ff */
[----:B------:R-:W-:Y:S05]  /*8d20*/  RET.REL.NODEC R2 `(_ZN7cutlass13device_kernelINS_4gemm6kernel13GemmUniversalIN4cute5tupleIJiiiiEEENS1_10collective13CollectiveMmaINS1_35MainloopSm100TmaUmmaWarpSpecializedILi4ELi2ELi4ENS5_IJNS4_1CILi2EEESB_NSA_ILi1EEEEEEEENS5_IJNSA_ILi128EEENSA_ILi64EEESG_EEENS_10tfloat32_tENS5_IJlSC_lEEESI_SJ_NS4_8TiledMMAINS4_8MMA_AtomIJNS4_23SM100_MMA_TF32_2x1SM_SSISI_SI_fLi128ELi64ELNS4_4UMMA5MajorE0ELSO_0ELNSN_7ScaleInE0ELSP_0EEEEEENS4_6LayoutINS5_IJSC_SC_SC_EEENS5_IJNSA_ILi0EEESU_SU_EEEEENS5_IJNS4_10UnderscoreESX_SX_EEEEENS4_28SM100_TMA_2SM_LOAD_MULTICASTENS4_14ComposedLayoutINS4_7SwizzleILi3ELi4ELi3EEENS4_18smem_ptr_flag_bitsILi32EEENSS_INS5_IJNSA_ILi8EEENSA_ILi32EEEEEENS5_IJS17_SC_EEEEEEEvNS4_8identityENS4_18SM100_TMA_2SM_LOADES1B_vS1C_EENS_8epilogue10collective18CollectiveEpilogueINS1F_23Sm100TmaWarpSpecializedILi3ELi2ELi16ELb1ELb0EEEJNS5_IJSG_SG_SG_EEENS5_IJNSS_ISG_SC_EENSS_INS5_IJNSA_ILi16EEESB_EEENS5_IJSC_S17_EEEEEEEESI_SJ_SI_SJ_NS1F_6fusion15FusionCallbacksIS1J_NS1R_17LinearCombinationISI_fSI_fLNS_15FloatRoundStyleE2EEES1K_S1Q_JEEENS4_5SM1004TMEM4LOAD26SM100_TMEM_LOAD_32dp32b16xENS4_13SM90_TMA_LOADENS11_INS12_ILi2ELi4ELi3EEES15_NSS_INS5_IJS16_S1M_EEENS5_IJS1M_SC_EEEEEEENS4_39AutoVectorizingCopyWithAssumedAlignmentILi128EEENS4_14SM90_TMA_STOREES26_S28_S28_EEEvvEEEEvNT_6ParamsE) ;  /* 0xffffff7002b47950 */ /* 0x000fea0003c3ffff */
        .weak           $__internal_1_$__cuda_sm10x_tcgen05_guardrail_trap_phase_invalid_during_alloc
        .type           $__internal_1_$__cuda_sm10x_tcgen05_guardrail_trap_phase_invalid_during_alloc,@function
        .size           $__internal_1_$__cuda_sm10x_tcgen05_guardrail_trap_phase_invalid_during_alloc,($__internal_2_$__cuda_sm10x_tcgen05_guardrail_trap_unallocated_columns_being_dealloced - $__internal_1_$__cuda_sm10x_tcgen05_guardrail_trap_phase_invalid_during_alloc)
$__internal_1_$__cuda_sm10x_tcgen05_guardrail_trap_phase_invalid_during_alloc:
[----:B------:R-:W-:Y:S05]  /*8d30*/  BPT.TRAP 0x1 ;  /* 0x000000040000795c */ /* 0x000fea0000300000 */
[----:B------:R-:W-:-:S04]  /*8d40*/  MOV R5, 0x0 ;  /* 0x0000000000057802 */ /* 0x000fc80000000f00 */
[----:B------:R-:W-:Y:S05]  /*8d50*/  RET.REL.NODEC R4 `(_ZN7cutlass13device_kernelINS_4gemm6kernel13GemmUniversalIN4cute5tupleIJiiiiEEENS1_10collective13CollectiveMmaINS1_35MainloopSm100TmaUmmaWarpSpecializedILi4ELi2ELi4ENS5_IJNS4_1CILi2EEESB_NSA_ILi1EEEEEEEENS5_IJNSA_ILi128EEENSA_ILi64EEESG_EEENS_10tfloat32_tENS5_IJlSC_lEEESI_SJ_NS4_8TiledMMAINS4_8MMA_AtomIJNS4_23SM100_MMA_TF32_2x1SM_SSISI_SI_fLi128ELi64ELNS4_4UMMA5MajorE0ELSO_0ELNSN_7ScaleInE0ELSP_0EEEEEENS4_6LayoutINS5_IJSC_SC_SC_EEENS5_IJNSA_ILi0EEESU_SU_EEEEENS5_IJNS4_10UnderscoreESX_SX_EEEEENS4_28SM100_TMA_2SM_LOAD_MULTICASTENS4_14ComposedLayoutINS4_7SwizzleILi3ELi4ELi3EEENS4_18smem_ptr_flag_bitsILi32EEENSS_INS5_IJNSA_ILi8EEENSA_ILi32EEEEEENS5_IJS17_SC_EEEEEEEvNS4_8identityENS4_18SM100_TMA_2SM_LOADES1B_vS1C_EENS_8epilogue10collective18CollectiveEpilogueINS1F_23Sm100TmaWarpSpecializedILi3ELi2ELi16ELb1ELb0EEEJNS5_IJSG_SG_SG_EEENS5_IJNSS_ISG_SC_EENSS_INS5_IJNSA_ILi16EEESB_EEENS5_IJSC_S17_EEEEEEEESI_SJ_SI_SJ_NS1F_6fusion15FusionCallbacksIS1J_NS1R_17LinearCombinationISI_fSI_fLNS_15FloatRoundStyleE2EEES1K_S1Q_JEEENS4_5SM1004TMEM4LOAD26SM100_TMEM_LOAD_32dp32b16xENS4_13SM90_TMA_LOADENS11_INS12_ILi2ELi4ELi3EEES15_NSS_INS5_IJS16_S1M_EEENS5_IJS1M_SC_EEEEEEENS4_39AutoVectorizingCopyWithAssumedAlignmentILi128EEENS4_14SM90_TMA_STOREES26_S28_S28_EEEvvEEEEvNT_6ParamsE) ;  /* 0xffffff7004a87950 */ /* 0x000fea0003c3ffff */
        .weak           $__internal_2_$__cuda_sm10x_tcgen05_guardrail_trap_unallocated_columns_being_dealloced
        .type           $__internal_2_$__cuda_sm10x_tcgen05_guardrail_trap_unallocated_columns_being_dealloced,@function
        .size           $__internal_2_$__cuda_sm10x_tcgen05_guardrail_trap_unallocated_columns_being_dealloced,(.L_x_177 - $__internal_2_$__cuda_sm10x_tcgen05_guardrail_trap_unallocated_columns_being_dealloced)
$__internal_2_$__cuda_sm10x_tcgen05_guardrail_trap_unallocated_columns_being_dealloced:
[----:B------:R-:W-:Y:S05]  /*8d60*/  BPT.TRAP 0x1 ;  /* 0x000000040000795c */ /* 0x000fea0000300000 */
[----:B------:R-:W-:-:S04]  /*8d70*/  HFMA2 R3, -RZ, RZ, 0, 0 ;  /* 0x00000000ff037431 */ /* 0x000fc800000001ff */
[----:B------:R-:W-:Y:S05]  /*8d80*/  RET.REL.NODEC R2 `(_ZN7cutlass13device_kernelINS_4gemm6kernel13GemmUniversalIN4cute5tupleIJiiiiEEENS1_10collective13CollectiveMmaINS1_35MainloopSm100TmaUmmaWarpSpecializedILi4ELi2ELi4ENS5_IJNS4_1CILi2EEESB_NSA_ILi1EEEEEEEENS5_IJNSA_ILi128EEENSA_ILi64EEESG_EEENS_10tfloat32_tENS5_IJlSC_lEEESI_SJ_NS4_8TiledMMAINS4_8MMA_AtomIJNS4_23SM100_MMA_TF32_2x1SM_SSISI_SI_fLi128ELi64ELNS4_4UMMA5MajorE0ELSO_0ELNSN_7ScaleInE0ELSP_0EEEEEENS4_6LayoutINS5_IJSC_SC_SC_EEENS5_IJNSA_ILi0EEESU_SU_EEEEENS5_IJNS4_10UnderscoreESX_SX_EEEEENS4_28SM100_TMA_2SM_LOAD_MULTICASTENS4_14ComposedLayoutINS4_7SwizzleILi3ELi4ELi3EEENS4_18smem_ptr_flag_bitsILi32EEENSS_INS5_IJNSA_ILi8EEENSA_ILi32EEEEEENS5_IJS17_SC_EEEEEEEvNS4_8identityENS4_18SM100_TMA_2SM_LOADES1B_vS1C_EENS_8epilogue10collective18CollectiveEpilogueINS1F_23Sm100TmaWarpSpecializedILi3ELi2ELi16ELb1ELb0EEEJNS5_IJSG_SG_SG_EEENS5_IJNSS_ISG_SC_EENSS_INS5_IJNSA_ILi16EEESB_EEENS5_IJSC_S17_EEEEEEEESI_SJ_SI_SJ_NS1F_6fusion15FusionCallbacksIS1J_NS1R_17LinearCombinationISI_fSI_fLNS_15FloatRoundStyleE2EEES1K_S1Q_JEEENS4_5SM1004TMEM4LOAD26SM100_TMEM_LOAD_32dp32b16xENS4_13SM90_TMA_LOADENS11_INS12_ILi2ELi4ELi3EEES15_NSS_INS5_IJS16_S1M_EEENS5_IJS1M_SC_EEEEEEENS4_39AutoVectorizingCopyWithAssumedAlignmentILi128EEENS4_14SM90_TMA_STOREES26_S28_S28_EEEvvEEEEvNT_6ParamsE) ;  /* 0xffffff70029c7950 */ /* 0x000fea0003c3ffff */
.L_x_176:
[----:B------:R-:W-:-:S00]  /*8d90*/  BRA `(.L_x_176) ;  /* 0xfffffffc00fc7947 */ /* 0x000fc0000383ffff */
[----:B------:R-:W-:-:S00]  /*8da0*/  NOP ;  /* 0x0000000000007918 */ /* 0x000fc00000000000 */
        /* <DEDUP_REMOVED lines=13> */
.L_x_177:


//--------------------- .nv.global.init           --------------------------
	.section	.nv.global.init,"aw",@progbits
.nv.global.init:
	.type		$str$27,@object
	.size		$str$27,($str$28 - $str$27)
$str$27:
        /*0000*/ 	.byte	0x28, 0x61, 0x64, 0x64, 0x72, 0x65, 0x73, 0x73, 0x20, 0x26, 0x20, 0x6d, 0x61, 0x73, 0x6b, 0x29
        /*0010*/ 	.byte	0x20, 0x3d, 0x3d, 0x20, 0x30, 0x00
	.type		$str$28,@object
	.size		$str$28,($str$26 - $str$28)
$str$28:
        /*0016*/ 	.byte	0x2f, 0x74, 0x6d, 0x70, 0x2f, 0x63, 0x75, 0x74, 0x6c, 0x61, 0x73, 0x73, 0x5f, 0x73, 0x77, 0x65
        /*0026*/ 	.byte	0x65, 0x70, 0x5f, 0x73, 0x72, 0x63, 0x2f, 0x69, 0x6e, 0x63, 0x6c, 0x75, 0x64, 0x65, 0x2f, 0x63
        /*0036*/ 	.byte	0x75, 0x74, 0x65, 0x2f, 0x70, 0x6f, 0x69, 0x6e, 0x74, 0x65, 0x72, 0x5f, 0x66, 0x6c, 0x61, 0x67
        /*0046*/ 	.byte	0x67, 0x65, 0x64, 0x2e, 0x68, 0x70, 0x70, 0x00
	.type		$str$26,@object
	.size		$str$26,($str$25 - $str$26)
$str$26:
        /*004e*/ 	.byte	0x2f, 0x74, 0x6d, 0x70, 0x2f, 0x63, 0x75, 0x74, 0x6c, 0x61, 0x73, 0x73, 0x5f, 0x73, 0x77, 0x65
        /*005e*/ 	.byte	0x65, 0x70, 0x5f, 0x73, 0x72, 0x63, 0x2f, 0x69, 0x6e, 0x63, 0x6c, 0x75, 0x64, 0x65, 0x2f, 0x63
        /*006e*/ 	.byte	0x75, 0x74, 0x65, 0x2f, 0x61, 0x74, 0x6f, 0x6d, 0x2f, 0x63, 0x6f, 0x70, 0x79, 0x5f, 0x74, 0x72
        /*007e*/ 	.byte	0x61, 0x69, 0x74, 0x73, 0x5f, 0x73, 0x6d, 0x31, 0x30, 0x30, 0x2e, 0x68, 0x70, 0x70, 0x00
	.type		$str$25,@object
	.size		$str$25,(__unnamed_1 - $str$25)
$str$25:
        /*008d*/ 	.byte	0x28, 0x28, 0x75, 0x69, 0x6e, 0x74, 0x33, 0x32, 0x5f, 0x74, 0x28, 0x74, 0x68, 0x72, 0x65, 0x61
        /*009d*/ 	.byte	0x64, 0x49, 0x64, 0x78, 0x2e, 0x78, 0x29, 0x20, 0x2f, 0x20, 0x33, 0x32, 0x29, 0x20, 0x25, 0x20
        /*00ad*/ 	.byte	0x34, 0x29, 0x20, 0x3d, 0x3d, 0x20, 0x28, 0x28, 0x28, 0x74, 0x6d, 0x65, 0x6d, 0x5f, 0x61, 0x64
        /*00bd*/ 	.byte	0x64, 0x72, 0x20, 0x3e, 0x3e, 0x20, 0x31, 0x36, 0x29, 0x20, 0x2f, 0x20, 0x33, 0x32, 0x29, 0x20
        /*00cd*/ 	.byte	0x25, 0x20, 0x34, 0x29, 0x00
	.type		__unnamed_1,@object
	.size		__unnamed_1,(__unnamed_2 - __unnamed_1)
__unnamed_1:
        /*00d2*/ 	.byte	0x61, 0x75, 0x74, 0x6f, 0x20, 0x63, 0x75, 0x74, 0x65, 0x3a, 0x3a, 0x61, 0x73, 0x5f, 0x70, 0x6f
        /* <DEDUP_REMOVED lines=24> */
        /*0262*/ 	.byte	0x43, 0x3c, 0x32, 0x30, 0x34, 0x38, 0x3e, 0x3e, 0x3e, 0x3e, 0x5d, 0x00
	.type		__unnamed_2,@object
	.size		__unnamed_2,(.L_2 - __unnamed_2)
__unnamed_2:
        /* <DEDUP_REMOVED lines=42> */
        /*050e*/ 	.byte	0x3e, 0x5d, 0x00
.L_2:


//--------------------- .nv.shared._ZN7cutlass13device_kernelINS_4gemm6kernel13GemmUniversalIN4cute5tupleIJiiiiEEENS1_10collective13CollectiveMmaINS1_35MainloopSm100TmaUmmaWarpSpecializedILi4ELi2ELi4ENS5_IJNS4_1CILi2EEESB_NSA_ILi1EEEEEEEENS5_IJNSA_ILi128EEENSA_ILi64EEESG_EEENS_10tfloat32_tENS5_IJlSC_lEEESI_SJ_NS4_8TiledMMAINS4_8MMA_AtomIJNS4_23SM100_MMA_TF32_2x1SM_SSISI_SI_fLi128ELi64ELNS4_4UMMA5MajorE0ELSO_0ELNSN_7ScaleInE0ELSP_0EEEEEENS4_6LayoutINS5_IJSC_SC_SC_EEENS5_IJNSA_ILi0EEESU_SU_EEEEENS5_IJNS4_10UnderscoreESX_SX_EEEEENS4_28SM100_TMA_2SM_LOAD_MULTICASTENS4_14ComposedLayoutINS4_7SwizzleILi3ELi4ELi3EEENS4_18smem_ptr_flag_bitsILi32EEENSS_INS5_IJNSA_ILi8EEENSA_ILi32EEEEEENS5_IJS17_SC_EEEEEEEvNS4_8identityENS4_18SM100_TMA_2SM_LOADES1B_vS1C_EENS_8epilogue10collective18CollectiveEpilogueINS1F_23Sm100TmaWarpSpecializedILi3ELi2ELi16ELb1ELb0EEEJNS5_IJSG_SG_SG_EEENS5_IJNSS_ISG_SC_EENSS_INS5_IJNSA_ILi16EEESB_EEENS5_IJSC_S17_EEEEEEEESI_SJ_SI_SJ_NS1F_6fusion15FusionCallbacksIS1J_NS1R_17LinearCombinationISI_fSI_fLNS_15FloatRoundStyleE2EEES1K_S1Q_JEEENS4_5SM1004TMEM4LOAD26SM100_TMEM_LOAD_32dp32b16xENS4_13SM90_TMA_LOADENS11_INS12_ILi2ELi4ELi3EEES15_NSS_INS5_IJS16_S1M_EEENS5_IJS1M_SC_EEEEEEENS4_39AutoVectorizingCopyWithAssumedAlignmentILi128EEENS4_14SM90_TMA_STOREES26_S28_S28_EEEvvEEEEvNT_6ParamsE --------------------------
	.section	.nv.shared._ZN7cutlass13device_kernelINS_4gemm6kernel13GemmUniversalIN4cute5tupleIJiiiiEEENS1_10collective13CollectiveMmaINS1_35MainloopSm100TmaUmmaWarpSpecializedILi4ELi2ELi4ENS5_IJNS4_1CILi2EEESB_NSA_ILi1EEEEEEEENS5_IJNSA_ILi128EEENSA_ILi64EEESG_EEENS_10tfloat32_tENS5_IJlSC_lEEESI_SJ_NS4_8TiledMMAINS4_8MMA_AtomIJNS4_23SM100_MMA_TF32_2x1SM_SSISI_SI_fLi128ELi64ELNS4_4UMMA5MajorE0ELSO_0ELNSN_7ScaleInE0ELSP_0EEEEEENS4_6LayoutINS5_IJSC_SC_SC_EEENS5_IJNSA_ILi0EEESU_SU_EEEEENS5_IJNS4_10UnderscoreESX_SX_EEEEENS4_28SM100_TMA_2SM_LOAD_MULTICASTENS4_14ComposedLayoutINS4_7SwizzleILi3ELi4ELi3EEENS4_18smem_ptr_flag_bitsILi32EEENSS_INS5_IJNSA_ILi8EEENSA_ILi32EEEEEENS5_IJS17_SC_EEEEEEEvNS4_8identityENS4_18SM100_TMA_2SM_LOADES1B_vS1C_EENS_8epilogue10collective18CollectiveEpilogueINS1F_23Sm100TmaWarpSpecializedILi3ELi2ELi16ELb1ELb0EEEJNS5_IJSG_SG_SG_EEENS5_IJNSS_ISG_SC_EENSS_INS5_IJNSA_ILi16EEESB_EEENS5_IJSC_S17_EEEEEEEESI_SJ_SI_SJ_NS1F_6fusion15FusionCallbacksIS1J_NS1R_17LinearCombinationISI_fSI_fLNS_15FloatRoundStyleE2EEES1K_S1Q_JEEENS4_5SM1004TMEM4LOAD26SM100_TMEM_LOAD_32dp32b16xENS4_13SM90_TMA_LOADENS11_INS12_ILi2ELi4ELi3EEES15_NSS_INS5_IJS16_S1M_EEENS5_IJS1M_SC_EEEEEEENS4_39AutoVectorizingCopyWithAssumedAlignmentILi128EEENS4_14SM90_TMA_STOREES26_S28_S28_EEEvvEEEEvNT_6ParamsE,"aw",@nobits
	.sectionflags	@""
	.align	16
	.zero		1024


//--------------------- .nv.shared.reserved.0     --------------------------
	.section	.nv.shared.reserved.0,"aw",@nobits
	.weak		__nv_reservedSMEM_offset_0_alias
	.size		__nv_reservedSMEM_offset_0_alias, 0, 64
	.other		__nv_reservedSMEM_offset_0_alias,@"STO_CUDA_RESERVED_SHARED STV_DEFAULT"
__nv_reservedSMEM_offset_0_alias:
	.zero		0
.nv.shared.reserved.0:
	.zero		64
	.weak		__nv_reservedSMEM_tcgen05_partition
	.type		__nv_reservedSMEM_tcgen05_partition,@object
	.size		__nv_reservedSMEM_tcgen05_partition,(.L_0 - __nv_reservedSMEM_tcgen05_partition)
__nv_reservedSMEM_tcgen05_partition:
	.zero		32
.L_0:


//--------------------- .nv.global                --------------------------
	.section	.nv.global,"aw",@nobits
.nv.global:
	.type		_ZN40_INTERNAL_d8e526e4_4_k_cu_19f13555_104524cute1_E,@object
	.size		_ZN40_INTERNAL_d8e526e4_4_k_cu_19f13555_104524cute1_E,(_ZN40_INTERNAL_d8e526e4_4_k_cu_19f13555_104524cuda3std3__45__cpo6cbeginE - _ZN40_INTERNAL_d8e526e4_4_k_cu_19f13555_104524cute1_E)
_ZN40_INTERNAL_d8e526e4_4_k_cu_19f13555_104524cute1_E:
	.zero		1
	.type		_ZN40_INTERNAL_d8e526e4_4_k_cu_19f13555_104524cuda3std3__45__cpo6cbeginE,@object
	.size		_ZN40_INTERNAL_d8e526e4_4_k_cu_19f13555_104524cuda3std3__45__cpo6cbeginE,(_ZN40_INTERNAL_d8e526e4_4_k_cu_19f13555_104524cuda3std3__48in_placeE - _ZN40_INTERNAL_d8e526e4_4_k_cu_19f13555_104524cuda3std3__45__cpo6cbeginE)
_ZN40_INTERNAL_d8e526e4_4_k_cu_19f13555_104524cuda3std3__45__cpo6cbeginE:
	.zero		1
	.type		_ZN40_INTERNAL_d8e526e4_4_k_cu_19f13555_104524cuda3std3__48in_placeE,@object
	.size		_ZN40_INTERNAL_d8e526e4_4_k_cu_19f13555_104524cuda3std3__48in_placeE,(_ZN40_INTERNAL_d8e526e4_4_k_cu_19f13555_104524cuda3std6ranges3__45__cpo9iter_moveE - _ZN40_INTERNAL_d8e526e4_4_k_cu_19f13555_104524cuda3std3__48in_placeE)
_ZN40_INTERNAL_d8e526e4_4_k_cu_19f13555_104524cuda3std3__48in_placeE:
	.zero		1
	.type		_ZN40_INTERNAL_d8e526e4_4_k_cu_19f13555_104524cuda3std6ranges3__45__cpo9iter_moveE,@object
	.size		_ZN40_INTERNAL_d8e526e4_4_k_cu_19f13555_104524cuda3std6ranges3__45__cpo9iter_moveE,(_ZN40_INTERNAL_d8e526e4_4_k_cu_19f13555_104524cuda3std3__45__cpo5beginE - _ZN40_INTERNAL_d8e526e4_4_k_cu_19f13555_104524cuda3std6ranges3__45__cpo9iter_moveE)
_ZN40_INTERNAL_d8e526e4_4_k_cu_19f13555_104524cuda3std6ranges3__45__cpo9iter_moveE:
	.zero		1
	.type		_ZN40_INTERNAL_d8e526e4_4_k_cu_19f13555_104524cuda3std3__45__cpo5beginE,@object
	.size		_ZN40_INTERNAL_d8e526e4_4_k_cu_19f13555_104524cuda3std3__45__cpo5beginE,(_ZN40_INTERNAL_d8e526e4_4_k_cu_19f13555_104524cuda3std3__442_GLOBAL__N__d8e526e4_4_k_cu_19f13555_104526ignoreE - _ZN40_INTERNAL_d8e526e4_4_k_cu_19f13555_104524cuda3std3__45__cpo5beginE)
_ZN40_INTERNAL_d8e526e4_4_k_cu_19f13555_104524cuda3std3__45__cpo5beginE:
	.zero		1
	.type		_ZN40_INTERNAL_d8e526e4_4_k_cu_19f13555_104524cuda3std3__442_GLOBAL__N__d8e526e4_4_k_cu_19f13555_104526ignoreE,@object
	.size		_ZN40_INTERNAL_d8e526e4_4_k_cu_19f13555_104524cuda3std3__442_GLOBAL__N__d8e526e4_4_k_cu_19f13555_104526ignoreE,(_ZN40_INTERNAL_d8e526e4_4_k_cu_19f13555_104524cute7productE - _ZN40_INTERNAL_d8e526e4_4_k_cu_19f13555_104524cuda3std3__442_GLOBAL__N__d8e526e4_4_k_cu_19f13555_104526ignoreE)
_ZN40_INTERNAL_d8e526e4_4_k_cu_19f13555_104524cuda3std3__442_GLOBAL__N__d8e526e4_4_k_cu_19f13555_104526ignoreE:
	.zero		1
	.type		_ZN40_INTERNAL_d8e526e4_4_k_cu_19f13555_104524cute7productE,@object
	.size		_ZN40_INTERNAL_d8e526e4_4_k_cu_19f13555_104524cute7productE,(_ZN40_INTERNAL_d8e526e4_4_k_cu_19f13555_104524cuda3std3__45__cpo3endE - _ZN40_INTERNAL_d8e526e4_4_k_cu_19f13555_104524cute7productE)
_ZN40_INTERNAL_d8e526e4_4_k_cu_19f13555_104524cute7productE:
	.zero		1
	.type		_ZN40_INTERNAL_d8e526e4_4_k_cu_19f13555_104524cuda3std3__45__cpo3endE,@object
	.size		_ZN40_INTERNAL_d8e526e4_4_k_cu_19f13555_104524cuda3std3__45__cpo3endE,(_ZN40_INTERNAL_d8e526e4_4_k_cu_19f13555_104524cuda3std3__419piecewise_constructE - _ZN40_INTERNAL_d8e526e4_4_k_cu_19f13555_104524cuda3std3__45__cpo3endE)
_ZN40_INTERNAL_d8e526e4_4_k_cu_19f13555_104524cuda3std3__45__cpo3endE:
	.zero		1
	.type		_ZN40_INTERNAL_d8e526e4_4_k_cu_19f13555_104524cuda3std3__419piecewise_constructE,@object
	.size		_ZN40_INTERNAL_d8e526e4_4_k_cu_19f13555_104524cuda3std3__419piecewise_constructE,(_ZN40_INTERNAL_d8e526e4_4_k_cu_19f13555_104524cuda3std3__45__cpo4cendE - _ZN40_INTERNAL_d8e526e4_4_k_cu_19f13555_104524cuda3std3__419piecewise_constructE)
_ZN40_INTERNAL_d8e526e4_4_k_cu_19f13555_104524cuda3std3__419piecewise_constructE:
	.zero		1
	.type		_ZN40_INTERNAL_d8e526e4_4_k_cu_19f13555_104524cuda3std3__45__cpo4cendE,@object
	.size		_ZN40_INTERNAL_d8e526e4_4_k_cu_19f13555_104524cuda3std3__45__cpo4cendE,(_ZN40_INTERNAL_d8e526e4_4_k_cu_19f13555_104524cuda3std6ranges3__45__cpo4swapE - _ZN40_INTERNAL_d8e526e4_4_k_cu_19f13555_104524cuda3std3__45__cpo4cendE)
_ZN40_INTERNAL_d8e526e4_4_k_cu_19f13555_104524cuda3std3__45__cpo4cendE:
	.zero		1
	.type		_ZN40_INTERNAL_d8e526e4_4_k_cu_19f13555_104524cuda3std6ranges3__45__cpo4swapE,@object
	.size		_ZN40_INTERNAL_d8e526e4_4_k_cu_19f13555_104524cuda3std6ranges3__45__cpo4swapE,(.L_10 - _ZN40_INTERNAL_d8e526e4_4_k_cu_19f13555_104524cuda3std6ranges3__45__cpo4swapE)
_ZN40_INTERNAL_d8e526e4_4_k_cu_19f13555_104524cuda3std6ranges3__45__cpo4swapE:
	.zero		1
.L_10:


//--------------------- .nv.constant0._ZN7cutlass13device_kernelINS_4gemm6kernel13GemmUniversalIN4cute5tupleIJiiiiEEENS1_10collective13CollectiveMmaINS1_35MainloopSm100TmaUmmaWarpSpecializedILi4ELi2ELi4ENS5_IJNS4_1CILi2EEESB_NSA_ILi1EEEEEEEENS5_IJNSA_ILi128EEENSA_ILi64EEESG_EEENS_10tfloat32_tENS5_IJlSC_lEEESI_SJ_NS4_8TiledMMAINS4_8MMA_AtomIJNS4_23SM100_MMA_TF32_2x1SM_SSISI_SI_fLi128ELi64ELNS4_4UMMA5MajorE0ELSO_0ELNSN_7ScaleInE0ELSP_0EEEEEENS4_6LayoutINS5_IJSC_SC_SC_EEENS5_IJNSA_ILi0EEESU_SU_EEEEENS5_IJNS4_10UnderscoreESX_SX_EEEEENS4_28SM100_TMA_2SM_LOAD_MULTICASTENS4_14ComposedLayoutINS4_7SwizzleILi3ELi4ELi3EEENS4_18smem_ptr_flag_bitsILi32EEENSS_INS5_IJNSA_ILi8EEENSA_ILi32EEEEEENS5_IJS17_SC_EEEEEEEvNS4_8identityENS4_18SM100_TMA_2SM_LOADES1B_vS1C_EENS_8epilogue10collective18CollectiveEpilogueINS1F_23Sm100TmaWarpSpecializedILi3ELi2ELi16ELb1ELb0EEEJNS5_IJSG_SG_SG_EEENS5_IJNSS_ISG_SC_EENSS_INS5_IJNSA_ILi16EEESB_EEENS5_IJSC_S17_EEEEEEEESI_SJ_SI_SJ_NS1F_6fusion15FusionCallbacksIS1J_NS1R_17LinearCombinationISI_fSI_fLNS_15FloatRoundStyleE2EEES1K_S1Q_JEEENS4_5SM1004TMEM4LOAD26SM100_TMEM_LOAD_32dp32b16xENS4_13SM90_TMA_LOADENS11_INS12_ILi2ELi4ELi3EEES15_NSS_INS5_IJS16_S1M_EEENS5_IJS1M_SC_EEEEEEENS4_39AutoVectorizingCopyWithAssumedAlignmentILi128EEENS4_14SM90_TMA_STOREES26_S28_S28_EEEvvEEEEvNT_6ParamsE --------------------------
	.section	.nv.constant0._ZN7cutlass13device_kernelINS_4gemm6kernel13GemmUniversalIN4cute5tupleIJiiiiEEENS1_10collective13CollectiveMmaINS1_35MainloopSm100TmaUmmaWarpSpecializedILi4ELi2ELi4ENS5_IJNS4_1CILi2EEESB_NSA_ILi1EEEEEEEENS5_IJNSA_ILi128EEENSA_ILi64EEESG_EEENS_10tfloat32_tENS5_IJlSC_lEEESI_SJ_NS4_8TiledMMAINS4_8MMA_AtomIJNS4_23SM100_MMA_TF32_2x1SM_SSISI_SI_fLi128ELi64ELNS4_4UMMA5MajorE0ELSO_0ELNSN_7ScaleInE0ELSP_0EEEEEENS4_6LayoutINS5_IJSC_SC_SC_EEENS5_IJNSA_ILi0EEESU_SU_EEEEENS5_IJNS4_10UnderscoreESX_SX_EEEEENS4_28SM100_TMA_2SM_LOAD_MULTICASTENS4_14ComposedLayoutINS4_7SwizzleILi3ELi4ELi3EEENS4_18smem_ptr_flag_bitsILi32EEENSS_INS5_IJNSA_ILi8EEENSA_ILi32EEEEEENS5_IJS17_SC_EEEEEEEvNS4_8identityENS4_18SM100_TMA_2SM_LOADES1B_vS1C_EENS_8epilogue10collective18CollectiveEpilogueINS1F_23Sm100TmaWarpSpecializedILi3ELi2ELi16ELb1ELb0EEEJNS5_IJSG_SG_SG_EEENS5_IJNSS_ISG_SC_EENSS_INS5_IJNSA_ILi16EEESB_EEENS5_IJSC_S17_EEEEEEEESI_SJ_SI_SJ_NS1F_6fusion15FusionCallbacksIS1J_NS1R_17LinearCombinationISI_fSI_fLNS_15FloatRoundStyleE2EEES1K_S1Q_JEEENS4_5SM1004TMEM4LOAD26SM100_TMEM_LOAD_32dp32b16xENS4_13SM90_TMA_LOADENS11_INS12_ILi2ELi4ELi3EEES15_NSS_INS5_IJS16_S1M_EEENS5_IJS1M_SC_EEEEEEENS4_39AutoVectorizingCopyWithAssumedAlignmentILi128EEENS4_14SM90_TMA_STOREES26_S28_S28_EEEvvEEEEvNT_6ParamsE,"a",@progbits
	.sectionflags	@""
	.align	4
.nv.constant0._ZN7cutlass13device_kernelINS_4gemm6kernel13GemmUniversalIN4cute5tupleIJiiiiEEENS1_10collective13CollectiveMmaINS1_35MainloopSm100TmaUmmaWarpSpecializedILi4ELi2ELi4ENS5_IJNS4_1CILi2EEESB_NSA_ILi1EEEEEEEENS5_IJNSA_ILi128EEENSA_ILi64EEESG_EEENS_10tfloat32_tENS5_IJlSC_lEEESI_SJ_NS4_8TiledMMAINS4_8MMA_AtomIJNS4_23SM100_MMA_TF32_2x1SM_SSISI_SI_fLi128ELi64ELNS4_4UMMA5MajorE0ELSO_0ELNSN_7ScaleInE0ELSP_0EEEEEENS4_6LayoutINS5_IJSC_SC_SC_EEENS5_IJNSA_ILi0EEESU_SU_EEEEENS5_IJNS4_10UnderscoreESX_SX_EEEEENS4_28SM100_TMA_2SM_LOAD_MULTICASTENS4_14ComposedLayoutINS4_7SwizzleILi3ELi4ELi3EEENS4_18smem_ptr_flag_bitsILi32EEENSS_INS5_IJNSA_ILi8EEENSA_ILi32EEEEEENS5_IJS17_SC_EEEEEEEvNS4_8identityENS4_18SM100_TMA_2SM_LOADES1B_vS1C_EENS_8epilogue10collective18CollectiveEpilogueINS1F_23Sm100TmaWarpSpecializedILi3ELi2ELi16ELb1ELb0EEEJNS5_IJSG_SG_SG_EEENS5_IJNSS_ISG_SC_EENSS_INS5_IJNSA_ILi16EEESB_EEENS5_IJSC_S17_EEEEEEEESI_SJ_SI_SJ_NS1F_6fusion15FusionCallbacksIS1J_NS1R_17LinearCombinationISI_fSI_fLNS_15FloatRoundStyleE2EEES1K_S1Q_JEEENS4_5SM1004TMEM4LOAD26SM100_TMEM_LOAD_32dp32b16xENS4_13SM90_TMA_LOADENS11_INS12_ILi2ELi4ELi3EEES15_NSS_INS5_IJS16_S1M_EEENS5_IJS1M_SC_EEEEEEENS4_39AutoVectorizingCopyWithAssumedAlignmentILi128EEENS4_14SM90_TMA_STOREES26_S28_S28_EEEvvEEEEvNT_6ParamsE:
	.zero		2944


//--------------------- SYMBOLS --------------------------

	.type		.nv.reservedSmem.offset0,@object
	.size		.nv.reservedSmem.offset0,0x4
	.type		.nv.reservedSmem.cap,@object
	.size		.nv.reservedSmem.cap,0x4
	.type		__assertfail,@function
